	.target	sm_90a

	.elftype	@"ET_EXEC"


//--------------------- .note.nv.tkinfo           --------------------------
	.section	.note.nv.tkinfo,"",@"SHT_NOTE"
	.sectionflags	@"SHF_NOTE_NV_TKINFO"
	.tkinfo
        /*0018*/ 	.word	0x00000002
        /*0030*/ 	.string	""
        /*0030*/ 	.string	"ptxas"
        /*0030*/ 	.string	"Cuda compilation tools, release 13.0, V13.0.88"
        /*0030*/ 	.string	"Build cuda_13.0.r13.0/compiler.36424714_0"
        /*0030*/ 	.string	"-arch sm_90a -m 64 "



//--------------------- .note.nv.cuinfo           --------------------------
	.section	.note.nv.cuinfo,"",@"SHT_NOTE"
	.sectionflags	@"SHF_NOTE_NV_CUINFO"
        /*0018*/ 	.short	0x0002
        /*001a*/ 	.short	0x005a
        /*001c*/ 	.short	0x0082
	.zero		2


//--------------------- .nv.info                  --------------------------
	.section	.nv.info,"",@"SHT_CUDA_INFO"
	.align	4


	//----- nvinfo : EIATTR_REGCOUNT
	.align		4
        /*0000*/ 	.byte	0x04, 0x2f
        /*0002*/ 	.short	(.L_15 - .L_14)
	.align		4
.L_14:
        /*0004*/ 	.word	index@(_ZN7cutlass13device_kernelINS_4gemm6kernel13GemmUniversalIN4cute5tupleIJiiiiEEENS1_10collective13CollectiveMmaINS1_34MainloopSm90TmaGmmaWarpSpecializedILi5ENS5_IJNS4_1CILi1EEESB_SB_EEENS1_35KernelTmaWarpSpecializedCooperativeEEENS5_IJNSA_ILi256EEESF_NSA_ILi128EEEEEEaNS5_IJlSB_lEEEaSI_NS4_8TiledMMAINS4_8MMA_AtomIJNS4_4SM904GMMA27MMA_64x256x32_S32S8S8_SS_TNEEEENS4_6LayoutINS5_IJNSA_ILi2EEESB_SB_EEENS5_IJSB_NSA_ILi0EEESS_EEEEENS5_IJNS4_10UnderscoreESV_SV_EEEEENS4_13SM90_TMA_LOADENS4_14ComposedLayoutINS4_7SwizzleILi3ELi4ELi3EEENS4_18smem_ptr_flag_bitsILi8EEENSP_INS5_IJNSA_ILi8EEESG_EEENS5_IJSG_SB_EEEEEEEvNS4_8identityESY_S18_vS19_EENS_8epilogue10collective6detail29Sm90TmaWarpSpecializedAdapterINS1C_15DefaultEpilogueIaSI_SI_NS1B_6thread17LinearCombinationIaLi1EiiLNS1G_9ScaleType4KindE0ELNS_15FloatRoundStyleE2EaEENS1_15EpilogueDefaultEEEEEvvEEEEvNT_6ParamsE)
        /*0008*/ 	.word	0x000000a8


	//----- nvinfo : EIATTR_FRAME_SIZE
	.align		4
.L_15:
        /*000c*/ 	.byte	0x04, 0x11
        /*000e*/ 	.short	(.L_17 - .L_16)
	.align		4
.L_16:
        /*0010*/ 	.word	index@(_ZN7cutlass13device_kernelINS_4gemm6kernel13GemmUniversalIN4cute5tupleIJiiiiEEENS1_10collective13CollectiveMmaINS1_34MainloopSm90TmaGmmaWarpSpecializedILi5ENS5_IJNS4_1CILi1EEESB_SB_EEENS1_35KernelTmaWarpSpecializedCooperativeEEENS5_IJNSA_ILi256EEESF_NSA_ILi128EEEEEEaNS5_IJlSB_lEEEaSI_NS4_8TiledMMAINS4_8MMA_AtomIJNS4_4SM904GMMA27MMA_64x256x32_S32S8S8_SS_TNEEEENS4_6LayoutINS5_IJNSA_ILi2EEESB_SB_EEENS5_IJSB_NSA_ILi0EEESS_EEEEENS5_IJNS4_10UnderscoreESV_SV_EEEEENS4_13SM90_TMA_LOADENS4_14ComposedLayoutINS4_7SwizzleILi3ELi4ELi3EEENS4_18smem_ptr_flag_bitsILi8EEENSP_INS5_IJNSA_ILi8EEESG_EEENS5_IJSG_SB_EEEEEEEvNS4_8identityESY_S18_vS19_EENS_8epilogue10collective6detail29Sm90TmaWarpSpecializedAdapterINS1C_15DefaultEpilogueIaSI_SI_NS1B_6thread17LinearCombinationIaLi1EiiLNS1G_9ScaleType4KindE0ELNS_15FloatRoundStyleE2EaEENS1_15EpilogueDefaultEEEEEvvEEEEvNT_6ParamsE)
        /*0014*/ 	.word	0x00000778


	//----- nvinfo : EIATTR_MIN_STACK_SIZE
	.align		4
.L_17:
        /*0018*/ 	.byte	0x04, 0x12
        /*001a*/ 	.short	(.L_19 - .L_18)
	.align		4
.L_18:
        /*001c*/ 	.word	index@(_ZN7cutlass13device_kernelINS_4gemm6kernel13GemmUniversalIN4cute5tupleIJiiiiEEENS1_10collective13CollectiveMmaINS1_34MainloopSm90TmaGmmaWarpSpecializedILi5ENS5_IJNS4_1CILi1EEESB_SB_EEENS1_35KernelTmaWarpSpecializedCooperativeEEENS5_IJNSA_ILi256EEESF_NSA_ILi128EEEEEEaNS5_IJlSB_lEEEaSI_NS4_8TiledMMAINS4_8MMA_AtomIJNS4_4SM904GMMA27MMA_64x256x32_S32S8S8_SS_TNEEEENS4_6LayoutINS5_IJNSA_ILi2EEESB_SB_EEENS5_IJSB_NSA_ILi0EEESS_EEEEENS5_IJNS4_10UnderscoreESV_SV_EEEEENS4_13SM90_TMA_LOADENS4_14ComposedLayoutINS4_7SwizzleILi3ELi4ELi3EEENS4_18smem_ptr_flag_bitsILi8EEENSP_INS5_IJNSA_ILi8EEESG_EEENS5_IJSG_SB_EEEEEEEvNS4_8identityESY_S18_vS19_EENS_8epilogue10collective6detail29Sm90TmaWarpSpecializedAdapterINS1C_15DefaultEpilogueIaSI_SI_NS1B_6thread17LinearCombinationIaLi1EiiLNS1G_9ScaleType4KindE0ELNS_15FloatRoundStyleE2EaEENS1_15EpilogueDefaultEEEEEvvEEEEvNT_6ParamsE)
        /*0020*/ 	.word	0x00000778
.L_19:


//--------------------- .nv.compat                --------------------------
	.section	.nv.compat,"",@"SHT_CUDA_COMPAT_INFO"
	.align	4
        /*0000*/ 	.byte	0x02, 0x09, 0x01, 0x00, 0x02, 0x02, 0x04, 0x00, 0x02, 0x05, 0x05, 0x00, 0x03, 0x07, 0x01, 0x01
        /*0010*/ 	.byte	0x02, 0x03, 0x01, 0x00, 0x02, 0x06, 0x01, 0x00, 0x04, 0x0b, 0x08, 0x00, 0x00, 0x00, 0x00, 0x00
        /*0020*/ 	.byte	0x00, 0x00, 0x00, 0x00


//--------------------- .nv.info._ZN7cutlass13device_kernelINS_4gemm6kernel13GemmUniversalIN4cute5tupleIJiiiiEEENS1_10collective13CollectiveMmaINS1_34MainloopSm90TmaGmmaWarpSpecializedILi5ENS5_IJNS4_1CILi1EEESB_SB_EEENS1_35KernelTmaWarpSpecializedCooperativeEEENS5_IJNSA_ILi256EEESF_NSA_ILi128EEEEEEaNS5_IJlSB_lEEEaSI_NS4_8TiledMMAINS4_8MMA_AtomIJNS4_4SM904GMMA27MMA_64x256x32_S32S8S8_SS_TNEEEENS4_6LayoutINS5_IJNSA_ILi2EEESB_SB_EEENS5_IJSB_NSA_ILi0EEESS_EEEEENS5_IJNS4_10UnderscoreESV_SV_EEEEENS4_13SM90_TMA_LOADENS4_14ComposedLayoutINS4_7SwizzleILi3ELi4ELi3EEENS4_18smem_ptr_flag_bitsILi8EEENSP_INS5_IJNSA_ILi8EEESG_EEENS5_IJSG_SB_EEEEEEEvNS4_8identityESY_S18_vS19_EENS_8epilogue10collective6detail29Sm90TmaWarpSpecializedAdapterINS1C_15DefaultEpilogueIaSI_SI_NS1B_6thread17LinearCombinationIaLi1EiiLNS1G_9ScaleType4KindE0ELNS_15FloatRoundStyleE2EaEENS1_15EpilogueDefaultEEEEEvvEEEEvNT_6ParamsE --------------------------
	.section	.nv.info._ZN7cutlass13device_kernelINS_4gemm6kernel13GemmUniversalIN4cute5tupleIJiiiiEEENS1_10collective13CollectiveMmaINS1_34MainloopSm90TmaGmmaWarpSpecializedILi5ENS5_IJNS4_1CILi1EEESB_SB_EEENS1_35KernelTmaWarpSpecializedCooperativeEEENS5_IJNSA_ILi256EEESF_NSA_ILi128EEEEEEaNS5_IJlSB_lEEEaSI_NS4_8TiledMMAINS4_8MMA_AtomIJNS4_4SM904GMMA27MMA_64x256x32_S32S8S8_SS_TNEEEENS4_6LayoutINS5_IJNSA_ILi2EEESB_SB_EEENS5_IJSB_NSA_ILi0EEESS_EEEEENS5_IJNS4_10UnderscoreESV_SV_EEEEENS4_13SM90_TMA_LOADENS4_14ComposedLayoutINS4_7SwizzleILi3ELi4ELi3EEENS4_18smem_ptr_flag_bitsILi8EEENSP_INS5_IJNSA_ILi8EEESG_EEENS5_IJSG_SB_EEEEEEEvNS4_8identityESY_S18_vS19_EENS_8epilogue10collective6detail29Sm90TmaWarpSpecializedAdapterINS1C_15DefaultEpilogueIaSI_SI_NS1B_6thread17LinearCombinationIaLi1EiiLNS1G_9ScaleType4KindE0ELNS_15FloatRoundStyleE2EaEENS1_15EpilogueDefaultEEEEEvvEEEEvNT_6ParamsE,"",@"SHT_CUDA_INFO"
	.sectionflags	@""
	.align	4


	//----- nvinfo : EIATTR_CUDA_API_VERSION
	.align		4
        /*0000*/ 	.byte	0x04, 0x37
        /*0002*/ 	.short	(.L_21 - .L_20)
.L_20:
        /*0004*/ 	.word	0x00000082


	//----- nvinfo : EIATTR_KPARAM_INFO
	.align		4
.L_21:
        /*0008*/ 	.byte	0x04, 0x17
        /*000a*/ 	.short	(.L_23 - .L_22)
.L_22:
        /*000c*/ 	.word	0x00000000
        /*0010*/ 	.short	0x0000
        /*0012*/ 	.short	0x0070
        /*0014*/ 	.byte	0x00, 0xf0, 0x01, 0x10


	//----- nvinfo : EIATTR_SPARSE_MMA_MASK
	.align		4
.L_23:
        /*0018*/ 	.byte	0x03, 0x50
        /*001a*/ 	.short	0x0000


	//----- nvinfo : EIATTR_MAXREG_COUNT
	.align		4
        /*001c*/ 	.byte	0x03, 0x1b
        /*001e*/ 	.short	0x00a8


	//----- nvinfo : EIATTR_NUM_BARRIERS
	.align		4
        /*0020*/ 	.byte	0x02, 0x4c
        /*0022*/ 	.byte	0x01
	.zero		1


	//----- nvinfo : EIATTR_EXTERNS
	.align		4
        /*0024*/ 	.byte	0x04, 0x0f
        /*0026*/ 	.short	(.L_25 - .L_24)


	//   ....[0]....
	.align		4
.L_24:
        /*0028*/ 	.word	index@(__assertfail)


	//----- nvinfo : EIATTR_ANNOTATIONS
	.align		4
.L_25:
        /*002c*/ 	.byte	0x04, 0x55
        /*002e*/ 	.short	(.L_27 - .L_26)


	//   ....[0]....
.L_26:
        /*0030*/ 	.word	0x00000001
        /*0034*/ 	.byte	0xb0, 0x06, 0x00, 0x00, 0x01, 0x00, 0x00, 0x00, 0xd0, 0x06, 0x00, 0x00, 0x01, 0x00, 0x00, 0x00
        /* <DEDUP_REMOVED lines=709> */
        /*2c94*/ 	.byte	0xb0, 0x7a, 0x01, 0x00, 0x01, 0x00, 0x00, 0x00, 0xd0, 0x7a, 0x01, 0x00


	//----- nvinfo : EIATTR_MERCURY_ISA_VERSION
	.align		4
.L_27:
        /*2ca0*/ 	.byte	0x03, 0x5f
        /*2ca2*/ 	.short	0x0101


	//----- nvinfo : EIATTR_INT_WARP_WIDE_INSTR_OFFSETS
	.align		4
        /*2ca4*/ 	.byte	0x04, 0x31
        /*2ca6*/ 	.short	(.L_29 - .L_28)


	//   ....[0]....
.L_28:
        /*2ca8*/ 	.word	0x00000520


	//   ....[1]....
        /*2cac*/ 	.word	0x00000530


	//   ....[2]....
        /*2cb0*/ 	.word	0x000005c0


	//----- nvinfo : EIATTR_COOP_GROUP_MASK_REGIDS
	.align		4
.L_29:
        /*2cb4*/ 	.byte	0x04, 0x29
        /*2cb6*/ 	.short	(.L_31 - .L_30)


	//   ....[0]....
.L_30:
        /*2cb8*/ 	.word	0xffffffff


	//   ....[1]....
        /*2cbc*/ 	.word	0xffffffff


	//   ....[2]....
        /*2cc0*/ 	.word	0xffffffff


	//   ....[3]....
        /*2cc4*/ 	.word	0xffffffff


	//   ....[4]....
        /*2cc8*/ 	.word	0xffffffff


	//----- nvinfo : EIATTR_COOP_GROUP_INSTR_OFFSETS
	.align		4
.L_31:
        /*2ccc*/ 	.byte	0x04, 0x28
        /*2cce*/ 	.short	(.L_33 - .L_32)


	//   ....[0]....
.L_32:
        /*2cd0*/ 	.word	0x00000070


	//   ....[1]....
        /*2cd4*/ 	.word	0x00000080


	//   ....[2]....
        /*2cd8*/ 	.word	0x000001a0


	//   ....[3]....
        /*2cdc*/ 	.word	0x000003d0


	//   ....[4]....
        /*2ce0*/ 	.word	0x00001190


	//----- nvinfo : EIATTR_REG_RECONFIG
	.align		4
.L_33:
        /*2ce4*/ 	.byte	0x01, 0x54
	.zero		2


	//----- nvinfo : EIATTR_SYSCALL_OFFSETS
	.align		4
        /*2ce8*/ 	.byte	0x04, 0x46
        /*2cea*/ 	.short	(.L_35 - .L_34)


	//   ....[0]....
.L_34:
        /*2cec*/ 	.word	0x00001350


	//----- nvinfo : EIATTR_MBARRIER_INSTR_OFFSETS
	.align		4
.L_35:
        /*2cf0*/ 	.byte	0x04, 0x39
        /*2cf2*/ 	.short	(.L_37 - .L_36)


	//   ....[0]....
.L_36:
        /*2cf4*/ 	.word	0x00000320
        /*2cf8*/ 	.word	0x000000ff
        /*2cfc*/ 	.word	0x00000000
        /*2d00*/ 	.short	0x0100
        /*2d02*/ 	.byte	0x08
	.zero		1


	//   ....[1]....
        /*2d04*/ 	.word	0x00000330
        /*2d08*/ 	.word	0x000000ff
        /*2d0c*/ 	.word	0x00000028
        /*2d10*/ 	.short	0x0100
        /*2d12*/ 	.byte	0x08
	.zero		1


	//   ....[2]....
        /*2d14*/ 	.word	0x00000340
        /*2d18*/ 	.word	0x000000ff
        /*2d1c*/ 	.word	0x00000008
        /*2d20*/ 	.short	0x0100
        /*2d22*/ 	.byte	0x08
	.zero		1


	//   ....[3]....
        /*2d24*/ 	.word	0x00000350
        /*2d28*/ 	.word	0x000000ff
        /*2d2c*/ 	.word	0x00000030
        /*2d30*/ 	.short	0x0100
        /*2d32*/ 	.byte	0x08
	.zero		1


	//   ....[4]....
        /*2d34*/ 	.word	0x00000360
        /*2d38*/ 	.word	0x000000ff
        /*2d3c*/ 	.word	0x00000010
        /*2d40*/ 	.short	0x0100
        /*2d42*/ 	.byte	0x08
	.zero		1


	//   ....[5]....
        /*2d44*/ 	.word	0x00000370
        /*2d48*/ 	.word	0x000000ff
        /*2d4c*/ 	.word	0x00000038
        /*2d50*/ 	.short	0x0100
        /*2d52*/ 	.byte	0x08
	.zero		1


	//   ....[6]....
        /*2d54*/ 	.word	0x00000380
        /*2d58*/ 	.word	0x000000ff
        /*2d5c*/ 	.word	0x00000018
        /*2d60*/ 	.short	0x0100
        /*2d62*/ 	.byte	0x08
	.zero		1


	//   ....[7]....
        /*2d64*/ 	.word	0x00000390
        /*2d68*/ 	.word	0x000000ff
        /*2d6c*/ 	.word	0x00000040
        /*2d70*/ 	.short	0x0100
        /*2d72*/ 	.byte	0x08
	.zero		1


	//   ....[8]....
        /*2d74*/ 	.word	0x000003a0
        /*2d78*/ 	.word	0x000000ff
        /*2d7c*/ 	.word	0x00000020
        /*2d80*/ 	.short	0x0100
        /*2d82*/ 	.byte	0x08
	.zero		1


	//   ....[9]....
        /*2d84*/ 	.word	0x000003b0
        /*2d88*/ 	.word	0x000000ff
        /*2d8c*/ 	.word	0x00000048
        /*2d90*/ 	.short	0x0100
        /*2d92*/ 	.byte	0x08
	.zero		1


	//   ....[10]....
        /*2d94*/ 	.word	0x00000640
        /*2d98*/ 	.word	0x000000ff
        /*2d9c*/ 	.word	0x00000060
        /*2da0*/ 	.short	0x0100
        /*2da2*/ 	.byte	0x10
	.zero		1


	//   ....[11]....
        /*2da4*/ 	.word	0x000006e0
        /*2da8*/ 	.word	0x000000ff
        /*2dac*/ 	.word	0x00000068
        /*2db0*/ 	.short	0x0100
        /*2db2*/ 	.byte	0x10
	.zero		1


	//   ....[12]....
        /*2db4*/ 	.word	0x00001430
        /*2db8*/ 	.word	0x00000003
        /*2dbc*/ 	.word	0x00000000
        /*2dc0*/ 	.short	0x010a
        /*2dc2*/ 	.byte	0x3f
	.zero		1


	//   ....[13]....
        /*2dc4*/ 	.word	0x00001470
        /*2dc8*/ 	.word	0x00000003
        /*2dcc*/ 	.word	0x00000000
        /*2dd0*/ 	.short	0x010a
        /*2dd2*/ 	.byte	0x3f
	.zero		1


	//   ....[14]....
        /*2dd4*/ 	.word	0x00004a70
        /*2dd8*/ 	.word	0x00000002
        /*2ddc*/ 	.word	0x00000000
        /*2de0*/ 	.short	0x010a
        /*2de2*/ 	.byte	0x3f
	.zero		1


	//   ....[15]....
        /*2de4*/ 	.word	0x00004ab0
        /*2de8*/ 	.word	0x00000002
        /*2dec*/ 	.word	0x00000000
        /*2df0*/ 	.short	0x010a
        /*2df2*/ 	.byte	0x3f
	.zero		1


	//   ....[16]....
        /*2df4*/ 	.word	0x00008b50
        /*2df8*/ 	.word	0x00000002
        /*2dfc*/ 	.word	0x00000000
        /*2e00*/ 	.short	0x0101
        /*2e02*/ 	.byte	0x3f
	.zero		1


	//   ....[17]....
        /*2e04*/ 	.word	0x00008d60
        /*2e08*/ 	.word	0x00000000
        /*2e0c*/ 	.word	0x00000000
        /*2e10*/ 	.short	0x0101
        /*2e12*/ 	.byte	0x3f
	.zero		1


	//   ....[18]....
        /*2e14*/ 	.word	0x00017680
        /*2e18*/ 	.word	0x0000000a
        /*2e1c*/ 	.word	0x00000028
        /*2e20*/ 	.short	0x010a
        /*2e22*/ 	.byte	0x3f
	.zero		1


	//   ....[19]....
        /*2e24*/ 	.word	0x000179d0
        /*2e28*/ 	.word	0x00000002
        /*2e2c*/ 	.word	0x00000068
        /*2e30*/ 	.short	0x0101
        /*2e32*/ 	.byte	0x3f
	.zero		1


	//   ....[20]....
        /*2e34*/ 	.word	0x000181d0
        /*2e38*/ 	.word	0x00000005
        /*2e3c*/ 	.word	0x00000000
        /*2e40*/ 	.short	0x010a
        /*2e42*/ 	.byte	0x3f
	.zero		1


	//   ....[21]....
        /*2e44*/ 	.word	0x00018260
        /*2e48*/ 	.word	0x00000007
        /*2e4c*/ 	.word	0x00000000
        /*2e50*/ 	.short	0x010a
        /*2e52*/ 	.byte	0x3f
	.zero		1


	//   ....[22]....
        /*2e54*/ 	.word	0x000182f0
        /*2e58*/ 	.word	0x00000007
        /*2e5c*/ 	.word	0x00000000
        /*2e60*/ 	.short	0x010a
        /*2e62*/ 	.byte	0x3f
	.zero		1


	//   ....[23]....
        /*2e64*/ 	.word	0x00018380
        /*2e68*/ 	.word	0x00000007
        /*2e6c*/ 	.word	0x00000000
        /*2e70*/ 	.short	0x010a
        /*2e72*/ 	.byte	0x3f
	.zero		1


	//   ....[24]....
        /*2e74*/ 	.word	0x00018410
        /*2e78*/ 	.word	0x00000003
        /*2e7c*/ 	.word	0x00000000
        /*2e80*/ 	.short	0x010a
        /*2e82*/ 	.byte	0x3f
	.zero		1


	//   ....[25]....
        /*2e84*/ 	.word	0x00018470
        /*2e88*/ 	.word	0x00000003
        /*2e8c*/ 	.word	0x00000000
        /*2e90*/ 	.short	0x010a
        /*2e92*/ 	.byte	0x3f
	.zero		1


	//   ....[26]....
        /*2e94*/ 	.word	0x000184c0
        /*2e98*/ 	.word	0x00000002
        /*2e9c*/ 	.word	0x00000000
        /*2ea0*/ 	.short	0x010a
        /*2ea2*/ 	.byte	0x3f
	.zero		1


	//   ....[27]....
        /*2ea4*/ 	.word	0x00018590
        /*2ea8*/ 	.word	0x0000000a
        /*2eac*/ 	.word	0x00000028
        /*2eb0*/ 	.short	0x010a
        /*2eb2*/ 	.byte	0x3f
	.zero		1


	//   ....[28]....
        /*2eb4*/ 	.word	0x00018660
        /*2eb8*/ 	.word	0x00000005
        /*2ebc*/ 	.word	0x00000000
        /*2ec0*/ 	.short	0x010a
        /*2ec2*/ 	.byte	0x3f
	.zero		1


	//   ....[29]....
        /*2ec4*/ 	.word	0x000186b0
        /*2ec8*/ 	.word	0x00000007
        /*2ecc*/ 	.word	0x00000000
        /*2ed0*/ 	.short	0x010a
        /*2ed2*/ 	.byte	0x3f
	.zero		1


	//   ....[30]....
        /*2ed4*/ 	.word	0x00018700
        /*2ed8*/ 	.word	0x00000007
        /*2edc*/ 	.word	0x00000000
        /*2ee0*/ 	.short	0x010a
        /*2ee2*/ 	.byte	0x3f
	.zero		1


	//   ....[31]....
        /*2ee4*/ 	.word	0x00018750
        /*2ee8*/ 	.word	0x00000007
        /*2eec*/ 	.word	0x00000000
        /*2ef0*/ 	.short	0x010a
        /*2ef2*/ 	.byte	0x3f
	.zero		1


	//----- nvinfo : EIATTR_NUM_MBARRIERS
	.align		4
.L_37:
        /*2ef4*/ 	.byte	0x03, 0x38
        /*2ef6*/ 	.short	0x000c


	//----- nvinfo : EIATTR_EXIT_INSTR_OFFSETS
	.align		4
        /*2ef8*/ 	.byte	0x04, 0x1c
        /*2efa*/ 	.short	(.L_39 - .L_38)


	//   ....[0]....
.L_38:
        /*2efc*/ 	.word	0x00000740


	//   ....[1]....
        /*2f00*/ 	.word	0x000010b0


	//   ....[2]....
        /*2f04*/ 	.word	0x00016c00


	//   ....[3]....
        /*2f08*/ 	.word	0x00017310


	//   ....[4]....
        /*2f0c*/ 	.word	0x00018460


	//----- nvinfo : EIATTR_MAX_THREADS
	.align		4
.L_39:
        /*2f10*/ 	.byte	0x04, 0x05
        /*2f12*/ 	.short	(.L_41 - .L_40)
.L_40:
        /*2f14*/ 	.word	0x00000180
        /*2f18*/ 	.word	0x00000001
        /*2f1c*/ 	.word	0x00000001


	//----- nvinfo : EIATTR_CRS_STACK_SIZE
	.align		4
.L_41:
        /*2f20*/ 	.byte	0x04, 0x1e
        /*2f22*/ 	.short	(.L_43 - .L_42)
.L_42:
        /*2f24*/ 	.word	0x00000000


	//----- nvinfo : EIATTR_CBANK_PARAM_SIZE
	.align		4
.L_43:
        /*2f28*/ 	.byte	0x03, 0x19
        /*2f2a*/ 	.short	0x0470


	//----- nvinfo : EIATTR_PARAM_CBANK
	.align		4
        /*2f2c*/ 	.byte	0x04, 0x0a
        /*2f2e*/ 	.short	(.L_45 - .L_44)
	.align		4
.L_44:
        /*2f30*/ 	.word	index@(.nv.constant0._ZN7cutlass13device_kernelINS_4gemm6kernel13GemmUniversalIN4cute5tupleIJiiiiEEENS1_10collective13CollectiveMmaINS1_34MainloopSm90TmaGmmaWarpSpecializedILi5ENS5_IJNS4_1CILi1EEESB_SB_EEENS1_35KernelTmaWarpSpecializedCooperativeEEENS5_IJNSA_ILi256EEESF_NSA_ILi128EEEEEEaNS5_IJlSB_lEEEaSI_NS4_8TiledMMAINS4_8MMA_AtomIJNS4_4SM904GMMA27MMA_64x256x32_S32S8S8_SS_TNEEEENS4_6LayoutINS5_IJNSA_ILi2EEESB_SB_EEENS5_IJSB_NSA_ILi0EEESS_EEEEENS5_IJNS4_10UnderscoreESV_SV_EEEEENS4_13SM90_TMA_LOADENS4_14ComposedLayoutINS4_7SwizzleILi3ELi4ELi3EEENS4_18smem_ptr_flag_bitsILi8EEENSP_INS5_IJNSA_ILi8EEESG_EEENS5_IJSG_SB_EEEEEEEvNS4_8identityESY_S18_vS19_EENS_8epilogue10collective6detail29Sm90TmaWarpSpecializedAdapterINS1C_15DefaultEpilogueIaSI_SI_NS1B_6thread17LinearCombinationIaLi1EiiLNS1G_9ScaleType4KindE0ELNS_15FloatRoundStyleE2EaEENS1_15EpilogueDefaultEEEEEvvEEEEvNT_6ParamsE)
        /*2f34*/ 	.short	0x0210
        /*2f36*/ 	.short	0x0470


	//----- nvinfo : EIATTR_SW_WAR
	.align		4
.L_45:
        /*2f38*/ 	.byte	0x04, 0x36
        /*2f3a*/ 	.short	(.L_47 - .L_46)
.L_46:
        /*2f3c*/ 	.word	0x00000008
.L_47:


//--------------------- .nv.callgraph             --------------------------
	.section	.nv.callgraph,"",@"SHT_CUDA_CALLGRAPH"
	.align	4
	.sectionentsize	8
	.align		4
        /*0000*/ 	.word	0x00000000
	.align		4
        /*0004*/ 	.word	0xffffffff
	.align		4
        /*0008*/ 	.word	index@(_ZN7cutlass13device_kernelINS_4gemm6kernel13GemmUniversalIN4cute5tupleIJiiiiEEENS1_10collective13CollectiveMmaINS1_34MainloopSm90TmaGmmaWarpSpecializedILi5ENS5_IJNS4_1CILi1EEESB_SB_EEENS1_35KernelTmaWarpSpecializedCooperativeEEENS5_IJNSA_ILi256EEESF_NSA_ILi128EEEEEEaNS5_IJlSB_lEEEaSI_NS4_8TiledMMAINS4_8MMA_AtomIJNS4_4SM904GMMA27MMA_64x256x32_S32S8S8_SS_TNEEEENS4_6LayoutINS5_IJNSA_ILi2EEESB_SB_EEENS5_IJSB_NSA_ILi0EEESS_EEEEENS5_IJNS4_10UnderscoreESV_SV_EEEEENS4_13SM90_TMA_LOADENS4_14ComposedLayoutINS4_7SwizzleILi3ELi4ELi3EEENS4_18smem_ptr_flag_bitsILi8EEENSP_INS5_IJNSA_ILi8EEESG_EEENS5_IJSG_SB_EEEEEEEvNS4_8identityESY_S18_vS19_EENS_8epilogue10collective6detail29Sm90TmaWarpSpecializedAdapterINS1C_15DefaultEpilogueIaSI_SI_NS1B_6thread17LinearCombinationIaLi1EiiLNS1G_9ScaleType4KindE0ELNS_15FloatRoundStyleE2EaEENS1_15EpilogueDefaultEEEEEvvEEEEvNT_6ParamsE)
	.align		4
        /*000c*/ 	.word	index@(__assertfail)
	.align		4
        /*0010*/ 	.word	0x00000000
	.align		4
        /*0014*/ 	.word	0xfffffffe
	.align		4
        /*0018*/ 	.word	0x00000000
	.align		4
        /*001c*/ 	.word	0xfffffffd
	.align		4
        /*0020*/ 	.word	0x00000000
	.align		4
        /*0024*/ 	.word	0xfffffffc


//--------------------- .nv.constant4             --------------------------
	.section	.nv.constant4,"a",@progbits
	.align	8
	.align		8
.nv.constant4:
        /*0000*/ 	.dword	__assertfail
	.align		8
        /*0008*/ 	.dword	__unnamed_1
	.align		8
        /*0010*/ 	.dword	_ZN40_INTERNAL_7435750f_4_k_cu_6dde9a56_322934cuda3std3__45__cpo5beginE
	.align		8
        /*0018*/ 	.dword	_ZN40_INTERNAL_7435750f_4_k_cu_6dde9a56_322934cuda3std3__45__cpo3endE
	.align		8
        /*0020*/ 	.dword	_ZN40_INTERNAL_7435750f_4_k_cu_6dde9a56_322934cuda3std3__45__cpo6cbeginE
	.align		8
        /*0028*/ 	.dword	_ZN40_INTERNAL_7435750f_4_k_cu_6dde9a56_322934cuda3std3__45__cpo4cendE
	.align		8
        /*0030*/ 	.dword	_ZN40_INTERNAL_7435750f_4_k_cu_6dde9a56_322934cuda3std3__442_GLOBAL__N__7435750f_4_k_cu_6dde9a56_322936ignoreE
	.align		8
        /*0038*/ 	.dword	_ZN40_INTERNAL_7435750f_4_k_cu_6dde9a56_322934cuda3std3__419piecewise_constructE
	.align		8
        /*0040*/ 	.dword	_ZN40_INTERNAL_7435750f_4_k_cu_6dde9a56_322934cuda3std3__48in_placeE
	.align		8
        /*0048*/ 	.dword	_ZN40_INTERNAL_7435750f_4_k_cu_6dde9a56_322934cuda3std6ranges3__45__cpo4swapE
	.align		8
        /*0050*/ 	.dword	_ZN40_INTERNAL_7435750f_4_k_cu_6dde9a56_322934cuda3std6ranges3__45__cpo9iter_moveE
	.align		8
        /*0058*/ 	.dword	_ZN40_INTERNAL_7435750f_4_k_cu_6dde9a56_322934cute7productE
	.align		8
        /*0060*/ 	.dword	_ZN40_INTERNAL_7435750f_4_k_cu_6dde9a56_322934cute1_E
	.align		8
        /*0068*/ 	.dword	$str$22
	.align		8
        /*0070*/ 	.dword	$str$23


//--------------------- .text._ZN7cutlass13device_kernelINS_4gemm6kernel13GemmUniversalIN4cute5tupleIJiiiiEEENS1_10collective13CollectiveMmaINS1_34MainloopSm90TmaGmmaWarpSpecializedILi5ENS5_IJNS4_1CILi1EEESB_SB_EEENS1_35KernelTmaWarpSpecializedCooperativeEEENS5_IJNSA_ILi256EEESF_NSA_ILi128EEEEEEaNS5_IJlSB_lEEEaSI_NS4_8TiledMMAINS4_8MMA_AtomIJNS4_4SM904GMMA27MMA_64x256x32_S32S8S8_SS_TNEEEENS4_6LayoutINS5_IJNSA_ILi2EEESB_SB_EEENS5_IJSB_NSA_ILi0EEESS_EEEEENS5_IJNS4_10UnderscoreESV_SV_EEEEENS4_13SM90_TMA_LOADENS4_14ComposedLayoutINS4_7SwizzleILi3ELi4ELi3EEENS4_18smem_ptr_flag_bitsILi8EEENSP_INS5_IJNSA_ILi8EEESG_EEENS5_IJSG_SB_EEEEEEEvNS4_8identityESY_S18_vS19_EENS_8epilogue10collective6detail29Sm90TmaWarpSpecializedAdapterINS1C_15DefaultEpilogueIaSI_SI_NS1B_6thread17LinearCombinationIaLi1EiiLNS1G_9ScaleType4KindE0ELNS_15FloatRoundStyleE2EaEENS1_15EpilogueDefaultEEEEEvvEEEEvNT_6ParamsE --------------------------
	.section	.text._ZN7cutlass13device_kernelINS_4gemm6kernel13GemmUniversalIN4cute5tupleIJiiiiEEENS1_10collective13CollectiveMmaINS1_34MainloopSm90TmaGmmaWarpSpecializedILi5ENS5_IJNS4_1CILi1EEESB_SB_EEENS1_35KernelTmaWarpSpecializedCooperativeEEENS5_IJNSA_ILi256EEESF_NSA_ILi128EEEEEEaNS5_IJlSB_lEEEaSI_NS4_8TiledMMAINS4_8MMA_AtomIJNS4_4SM904GMMA27MMA_64x256x32_S32S8S8_SS_TNEEEENS4_6LayoutINS5_IJNSA_ILi2EEESB_SB_EEENS5_IJSB_NSA_ILi0EEESS_EEEEENS5_IJNS4_10UnderscoreESV_SV_EEEEENS4_13SM90_TMA_LOADENS4_14ComposedLayoutINS4_7SwizzleILi3ELi4ELi3EEENS4_18smem_ptr_flag_bitsILi8EEENSP_INS5_IJNSA_ILi8EEESG_EEENS5_IJSG_SB_EEEEEEEvNS4_8identityESY_S18_vS19_EENS_8epilogue10collective6detail29Sm90TmaWarpSpecializedAdapterINS1C_15DefaultEpilogueIaSI_SI_NS1B_6thread17LinearCombinationIaLi1EiiLNS1G_9ScaleType4KindE0ELNS_15FloatRoundStyleE2EaEENS1_15EpilogueDefaultEEEEEvvEEEEvNT_6ParamsE,"ax",@progbits
	.align	128
.text._ZN7cutlass13device_kernelINS_4gemm6kernel13GemmUniversalIN4cute5tupleIJiiiiEEENS1_10collective13CollectiveMmaINS1_34MainloopSm90TmaGmmaWarpSpecializedILi5ENS5_IJNS4_1CILi1EEESB_SB_EEENS1_35KernelTmaWarpSpecializedCooperativeEEENS5_IJNSA_ILi256EEESF_NSA_ILi128EEEEEEaNS5_IJlSB_lEEEaSI_NS4_8TiledMMAINS4_8MMA_AtomIJNS4_4SM904GMMA27MMA_64x256x32_S32S8S8_SS_TNEEEENS4_6LayoutINS5_IJNSA_ILi2EEESB_SB_EEENS5_IJSB_NSA_ILi0EEESS_EEEEENS5_IJNS4_10UnderscoreESV_SV_EEEEENS4_13SM90_TMA_LOADENS4_14ComposedLayoutINS4_7SwizzleILi3ELi4ELi3EEENS4_18smem_ptr_flag_bitsILi8EEENSP_INS5_IJNSA_ILi8EEESG_EEENS5_IJSG_SB_EEEEEEEvNS4_8identityESY_S18_vS19_EENS_8epilogue10collective6detail29Sm90TmaWarpSpecializedAdapterINS1C_15DefaultEpilogueIaSI_SI_NS1B_6thread17LinearCombinationIaLi1EiiLNS1G_9ScaleType4KindE0ELNS_15FloatRoundStyleE2EaEENS1_15EpilogueDefaultEEEEEvvEEEEvNT_6ParamsE:
        .type           _ZN7cutlass13device_kernelINS_4gemm6kernel13GemmUniversalIN4cute5tupleIJiiiiEEENS1_10collective13CollectiveMmaINS1_34MainloopSm90TmaGmmaWarpSpecializedILi5ENS5_IJNS4_1CILi1EEESB_SB_EEENS1_35KernelTmaWarpSpecializedCooperativeEEENS5_IJNSA_ILi256EEESF_NSA_ILi128EEEEEEaNS5_IJlSB_lEEEaSI_NS4_8TiledMMAINS4_8MMA_AtomIJNS4_4SM904GMMA27MMA_64x256x32_S32S8S8_SS_TNEEEENS4_6LayoutINS5_IJNSA_ILi2EEESB_SB_EEENS5_IJSB_NSA_ILi0EEESS_EEEEENS5_IJNS4_10UnderscoreESV_SV_EEEEENS4_13SM90_TMA_LOADENS4_14ComposedLayoutINS4_7SwizzleILi3ELi4ELi3EEENS4_18smem_ptr_flag_bitsILi8EEENSP_INS5_IJNSA_ILi8EEESG_EEENS5_IJSG_SB_EEEEEEEvNS4_8identityESY_S18_vS19_EENS_8epilogue10collective6detail29Sm90TmaWarpSpecializedAdapterINS1C_15DefaultEpilogueIaSI_SI_NS1B_6thread17LinearCombinationIaLi1EiiLNS1G_9ScaleType4KindE0ELNS_15FloatRoundStyleE2EaEENS1_15EpilogueDefaultEEEEEvvEEEEvNT_6ParamsE,@function
        .size           _ZN7cutlass13device_kernelINS_4gemm6kernel13GemmUniversalIN4cute5tupleIJiiiiEEENS1_10collective13CollectiveMmaINS1_34MainloopSm90TmaGmmaWarpSpecializedILi5ENS5_IJNS4_1CILi1EEESB_SB_EEENS1_35KernelTmaWarpSpecializedCooperativeEEENS5_IJNSA_ILi256EEESF_NSA_ILi128EEEEEEaNS5_IJlSB_lEEEaSI_NS4_8TiledMMAINS4_8MMA_AtomIJNS4_4SM904GMMA27MMA_64x256x32_S32S8S8_SS_TNEEEENS4_6LayoutINS5_IJNSA_ILi2EEESB_SB_EEENS5_IJSB_NSA_ILi0EEESS_EEEEENS5_IJNS4_10UnderscoreESV_SV_EEEEENS4_13SM90_TMA_LOADENS4_14ComposedLayoutINS4_7SwizzleILi3ELi4ELi3EEENS4_18smem_ptr_flag_bitsILi8EEENSP_INS5_IJNSA_ILi8EEESG_EEENS5_IJSG_SB_EEEEEEEvNS4_8identityESY_S18_vS19_EENS_8epilogue10collective6detail29Sm90TmaWarpSpecializedAdapterINS1C_15DefaultEpilogueIaSI_SI_NS1B_6thread17LinearCombinationIaLi1EiiLNS1G_9ScaleType4KindE0ELNS_15FloatRoundStyleE2EaEENS1_15EpilogueDefaultEEEEEvvEEEEvNT_6ParamsE,(.L_x_584 - _ZN7cutlass13device_kernelINS_4gemm6kernel13GemmUniversalIN4cute5tupleIJiiiiEEENS1_10collective13CollectiveMmaINS1_34MainloopSm90TmaGmmaWarpSpecializedILi5ENS5_IJNS4_1CILi1EEESB_SB_EEENS1_35KernelTmaWarpSpecializedCooperativeEEENS5_IJNSA_ILi256EEESF_NSA_ILi128EEEEEEaNS5_IJlSB_lEEEaSI_NS4_8TiledMMAINS4_8MMA_AtomIJNS4_4SM904GMMA27MMA_64x256x32_S32S8S8_SS_TNEEEENS4_6LayoutINS5_IJNSA_ILi2EEESB_SB_EEENS5_IJSB_NSA_ILi0EEESS_EEEEENS5_IJNS4_10UnderscoreESV_SV_EEEEENS4_13SM90_TMA_LOADENS4_14ComposedLayoutINS4_7SwizzleILi3ELi4ELi3EEENS4_18smem_ptr_flag_bitsILi8EEENSP_INS5_IJNSA_ILi8EEESG_EEENS5_IJSG_SB_EEEEEEEvNS4_8identityESY_S18_vS19_EENS_8epilogue10collective6detail29Sm90TmaWarpSpecializedAdapterINS1C_15DefaultEpilogueIaSI_SI_NS1B_6thread17LinearCombinationIaLi1EiiLNS1G_9ScaleType4KindE0ELNS_15FloatRoundStyleE2EaEENS1_15EpilogueDefaultEEEEEvvEEEEvNT_6ParamsE)
        .other          _ZN7cutlass13device_kernelINS_4gemm6kernel13GemmUniversalIN4cute5tupleIJiiiiEEENS1_10collective13CollectiveMmaINS1_34MainloopSm90TmaGmmaWarpSpecializedILi5ENS5_IJNS4_1CILi1EEESB_SB_EEENS1_35KernelTmaWarpSpecializedCooperativeEEENS5_IJNSA_ILi256EEESF_NSA_ILi128EEEEEEaNS5_IJlSB_lEEEaSI_NS4_8TiledMMAINS4_8MMA_AtomIJNS4_4SM904GMMA27MMA_64x256x32_S32S8S8_SS_TNEEEENS4_6LayoutINS5_IJNSA_ILi2EEESB_SB_EEENS5_IJSB_NSA_ILi0EEESS_EEEEENS5_IJNS4_10UnderscoreESV_SV_EEEEENS4_13SM90_TMA_LOADENS4_14ComposedLayoutINS4_7SwizzleILi3ELi4ELi3EEENS4_18smem_ptr_flag_bitsILi8EEENSP_INS5_IJNSA_ILi8EEESG_EEENS5_IJSG_SB_EEEEEEEvNS4_8identityESY_S18_vS19_EENS_8epilogue10collective6detail29Sm90TmaWarpSpecializedAdapterINS1C_15DefaultEpilogueIaSI_SI_NS1B_6thread17LinearCombinationIaLi1EiiLNS1G_9ScaleType4KindE0ELNS_15FloatRoundStyleE2EaEENS1_15EpilogueDefaultEEEEEvvEEEEvNT_6ParamsE,@"STO_CUDA_ENTRY STV_DEFAULT"
_ZN7cutlass13device_kernelINS_4gemm6kernel13GemmUniversalIN4cute5tupleIJiiiiEEENS1_10collective13CollectiveMmaINS1_34MainloopSm90TmaGmmaWarpSpecializedILi5ENS5_IJNS4_1CILi1EEESB_SB_EEENS1_35KernelTmaWarpSpecializedCooperativeEEENS5_IJNSA_ILi256EEESF_NSA_ILi128EEEEEEaNS5_IJlSB_lEEEaSI_NS4_8TiledMMAINS4_8MMA_AtomIJNS4_4SM904GMMA27MMA_64x256x32_S32S8S8_SS_TNEEEENS4_6LayoutINS5_IJNSA_ILi2EEESB_SB_EEENS5_IJSB_NSA_ILi0EEESS_EEEEENS5_IJNS4_10UnderscoreESV_SV_EEEEENS4_13SM90_TMA_LOADENS4_14ComposedLayoutINS4_7SwizzleILi3ELi4ELi3EEENS4_18smem_ptr_flag_bitsILi8EEENSP_INS5_IJNSA_ILi8EEESG_EEENS5_IJSG_SB_EEEEEEEvNS4_8identityESY_S18_vS19_EENS_8epilogue10collective6detail29Sm90TmaWarpSpecializedAdapterINS1C_15DefaultEpilogueIaSI_SI_NS1B_6thread17LinearCombinationIaLi1EiiLNS1G_9ScaleType4KindE0ELNS_15FloatRoundStyleE2EaEENS1_15EpilogueDefaultEEEEEvvEEEEvNT_6ParamsE:
[----:B------:R-:W0:Y:S02]  /*0000*/  LDC R1, c[0x0][0x28] ;  /* 0x00000a00ff017b82 */ /* 0x000e240000000800 */
[----:B0-----:R-:W-:Y:S01]  /*0010*/  VIADD R1, R1, 0xfffff888 ;  /* 0xfffff88801017836 */ /* 0x001fe20000000000 */
[----:B------:R-:W0:Y:S01]  /*0020*/  S2R R2, SR_TID.X ;  /* 0x0000000000027919 */ /* 0x000e220000002100 */
[----:B------:R-:W-:Y:S01]  /*0030*/  ELECT P0, URZ, PT ;  /* 0x00000000003f782f */ /* 0x000fe20003800000 */
[----:B------:R-:W-:Y:S01]  /*0040*/  BSSY B0, `(.L_x_0) ;  /* 0x0000015000007945 */ /* 0x000fe20003800000 */
[--C-:B0-----:R-:W-:Y:S02]  /*0050*/  SHF.R.U32.HI R0, RZ, 0x5, R2.reuse ;  /* 0x00000005ff007819 */ /* 0x101fe40000011602 */
[----:B------:R-:W-:-:S03]  /*0060*/  SHF.R.U32.HI R2, RZ, 0x7, R2 ;  /* 0x00000007ff027819 */ /* 0x000fc60000011602 */
[----:B------:R-:W0:Y:S04]  /*0070*/  SHFL.IDX PT, R3, R0, RZ, 0x1f ;  /* 0x00001fff00037589 */ /* 0x000e2800000e0000 */
[----:B------:R-:W1:Y:S01]  /*0080*/  SHFL.IDX PT, R2, R2, RZ, 0x1f ;  /* 0x00001fff02027589 */ /* 0x000e6200000e0000 */
[----:B0-----:R-:W-:Y:S02]  /*0090*/  R2UR UR10, R3 ;  /* 0x00000000030a72ca */ /* 0x001fe400000e0000 */
[----:B-1----:R-:W-:-:S11]  /*00a0*/  R2UR UR5, R2 ;  /* 0x00000000020572ca */ /* 0x002fd600000e0000 */
[----:B------:R-:W-:Y:S02]  /*00b0*/  USHF.R.S32.HI UR4, URZ, 0x1f, UR10 ;  /* 0x0000001f3f047899 */ /* 0x000fe4000801140a */
[----:B------:R-:W-:Y:S02]  /*00c0*/  ISETP.NE.OR P0, PT, RZ, UR10, !P0 ;  /* 0x0000000aff007c0c */ /* 0x000fe4000c705670 */
[----:B------:R-:W-:-:S04]  /*00d0*/  ULEA.HI UR4, UR4, UR10, URZ, 0x2 ;  /* 0x0000000a04047291 */ /* 0x000fc8000f8f103f */
[----:B------:R-:W-:-:S04]  /*00e0*/  ULOP3.LUT UR4, UR4, 0xfffffffc, URZ, 0xc0, !UPT ;  /* 0xfffffffc04047892 */ /* 0x000fc8000f8ec03f */
[----:B------:R-:W-:-:S03]  /*00f0*/  UIADD3 UR10, UR10, -UR4, URZ ;  /* 0x800000040a0a7290 */ /* 0x000fc6000fffe03f */
[----:B------:R-:W-:Y:S09]  /*0100*/  @P0 BRA `(.L_x_1) ;  /* 0x0000000000200947 */ /* 0x000ff20003800000 */
[----:B------:R-:W-:Y:S02]  /*0110*/  ULDC.64 UR6, c[0x0][0x198] ;  /* 0x0000660000067ab9 */ /* 0x000fe40000000a00 */
[----:B------:R-:W-:Y:S02]  /*0120*/  UIADD3 UR8, UP0, UR6, 0xf0, URZ ;  /* 0x000000f006087890 */ /* 0x000fe4000ff1e03f */
[----:B------:R-:W-:Y:S02]  /*0130*/  UIADD3 UR6, UP1, UR6, 0x1f0, URZ ;  /* 0x000001f006067890 */ /* 0x000fe4000ff3e03f */
[----:B------:R-:W-:Y:S02]  /*0140*/  UIADD3.X UR9, URZ, UR7, URZ, UP0, !UPT ;  /* 0x000000073f097290 */ /* 0x000fe400087fe43f */
[----:B------:R-:W-:-:S07]  /*0150*/  UIADD3.X UR7, URZ, UR7, URZ, UP1, !UPT ;  /* 0x000000073f077290 */ /* 0x000fce0008ffe43f */
[----:B------:R0:W-:Y:S02]  /*0160*/  UTMACCTL.PF [UR8] ;  /* 0x00000000080079b9 */ /* 0x0001e40008040000 */
[----:B------:R0:W-:Y:S02]  /*0170*/  UTMACCTL.PF [UR6] ;  /* 0x00000000060079b9 */ /* 0x0001e40008040000 */
[----:B0-----:R-:W-:Y:S01]  /*0180*/  NOP ;  /* 0x0000000000007918 */ /* 0x001fe20000000000 */
.L_x_1:
[----:B------:R-:W-:Y:S05]  /*0190*/  BSYNC B0 ;  /* 0x0000000000007941 */ /* 0x000fea0003800000 */
.L_x_0:
[----:B------:R-:W0:Y:S01]  /*01a0*/  SHFL.IDX PT, R2, R0, RZ, 0x1f ;  /* 0x00001fff00027589 */ /* 0x000e2200000e0000 */
[----:B------:R-:W-:Y:S01]  /*01b0*/  UISETP.NE.AND UP0, UPT, UR10, 0x3, UPT ;  /* 0x000000030a00788c */ /* 0x000fe2000bf05270 */
[----:B------:R-:W-:Y:S01]  /*01c0*/  ISETP.NE.AND P1, PT, RZ, UR5, PT ;  /* 0x00000005ff007c0c */ /* 0x000fe2000bf25270 */
[----:B------:R-:W-:Y:S02]  /*01d0*/  UIADD3 UR18, UR5, -0x1, URZ ;  /* 0xffffffff05127890 */ /* 0x000fe4000fffe03f */
[----:B------:R-:W-:Y:S02]  /*01e0*/  UISETP.EQ.OR UP0, UPT, UR10, URZ, !UP0 ;  /* 0x0000003f0a00728c */ /* 0x000fe4000c702670 */
[----:B------:R-:W-:Y:S02]  /*01f0*/  UISETP.GE.U32.AND UP1, UPT, UR18, 0x2, UPT ;  /* 0x000000021200788c */ /* 0x000fe4000bf26070 */
[----:B------:R-:W-:-:S04]  /*0200*/  UISETP.EQ.AND UP0, UPT, UR5, URZ, UP0 ;  /* 0x0000003f0500728c */ /* 0x000fc80008702270 */
[----:B------:R-:W-:-:S04]  /*0210*/  USEL UR40, URZ, 0x1, !UP0 ;  /* 0x000000013f287887 */ /* 0x000fc8000c000000 */
[----:B------:R-:W-:Y:S01]  /*0220*/  USEL UR40, UR40, 0x2, UP1 ;  /* 0x0000000228287887 */ /* 0x000fe20008800000 */
[----:B0-----:R-:W-:-:S13]  /*0230*/  ISETP.NE.AND P0, PT, R2, RZ, PT ;  /* 0x000000ff0200720c */ /* 0x001fda0003f05270 */
[----:B------:R-:W-:Y:S05]  /*0240*/  @P0 BRA `(.L_x_2) ;  /* 0x0000000000600947 */ /* 0x000fea0003800000 */
[----:B------:R-:W0:Y:S01]  /*0250*/  S2UR UR8, SR_CgaCtaId ;  /* 0x00000000000879c3 */ /* 0x000e220000008800 */
[----:B------:R-:W-:Y:S01]  /*0260*/  UMOV UR4, 0x400 ;  /* 0x0000040000047882 */ /* 0x000fe20000000000 */
[----:B------:R-:W-:Y:S01]  /*0270*/  UMOV UR5, 0x1 ;  /* 0x0000000100057882 */ /* 0x000fe20000000000 */
[----:B------:R-:W-:Y:S01]  /*0280*/  UMOV UR6, 0x100 ;  /* 0x0000010000067882 */ /* 0x000fe20000000000 */
[----:B------:R-:W-:Y:S01]  /*0290*/  ELECT P0, URZ, PT ;  /* 0x00000000003f782f */ /* 0x000fe20003800000 */
[----:B------:R-:W-:-:S04]  /*02a0*/  UIADD3 UR6, -UR6, 0x100000, URZ ;  /* 0x0010000006067890 */ /* 0x000fc8000fffe13f */
[----:B------:R-:W-:Y:S02]  /*02b0*/  USHF.L.U32 UR7, UR6, 0xb, URZ ;  /* 0x0000000b06077899 */ /* 0x000fe4000800063f */
[----:B------:R-:W-:Y:S02]  /*02c0*/  USHF.L.U32 UR6, UR6, 0x1, URZ ;  /* 0x0000000106067899 */ /* 0x000fe4000800063f */
[----:B0-----:R-:W-:Y:S02]  /*02d0*/  ULEA UR8, UR8, UR4, 0x18 ;  /* 0x0000000408087291 */ /* 0x001fe4000f8ec03f */
[----:B------:R-:W-:-:S04]  /*02e0*/  UIADD3 UR4, -UR5, 0x100000, URZ ;  /* 0x0010000005047890 */ /* 0x000fc8000fffe13f */
[----:B------:R-:W-:Y:S02]  /*02f0*/  USHF.L.U32 UR5, UR4, 0xb, URZ ;  /* 0x0000000b04057899 */ /* 0x000fe4000800063f */
[----:B------:R-:W-:Y:S01]  /*0300*/  USHF.L.U32 UR4, UR4, 0x1, URZ ;  /* 0x0000000104047899 */ /* 0x000fe2000800063f */
[----:B------:R-:W0:Y:S11]  /*0310*/  FENCE.VIEW.ASYNC.S ;  /* 0x00000000000073c6 */ /* 0x000e360000000000 */
[----:B0-----:R0:W1:Y:S01]  /*0320*/  SYNCS.EXCH.64 URZ, [UR8], UR4 ;  /* 0x00000004083f75b2 */ /* 0x0010620008000100 */
[----:B------:R0:W2:Y:S01]  /*0330*/  SYNCS.EXCH.64 URZ, [UR8+0x28], UR6 ;  /* 0x00002806083f75b2 */ /* 0x0000a20008000100 */
[----:B------:R0:W3:Y:S01]  /*0340*/  SYNCS.EXCH.64 URZ, [UR8+0x8], UR4 ;  /* 0x00000804083f75b2 */ /* 0x0000e20008000100 */
[----:B------:R0:W4:Y:S01]  /*0350*/  SYNCS.EXCH.64 URZ, [UR8+0x30], UR6 ;  /* 0x00003006083f75b2 */ /* 0x0001220008000100 */
[----:B------:R0:W0:Y:S01]  /*0360*/  SYNCS.EXCH.64 URZ, [UR8+0x10], UR4 ;  /* 0x00001004083f75b2 */ /* 0x0000220008000100 */
[----:B------:R0:W0:Y:S01]  /*0370*/  SYNCS.EXCH.64 URZ, [UR8+0x38], UR6 ;  /* 0x00003806083f75b2 */ /* 0x0000220008000100 */
[----:B------:R0:W0:Y:S01]  /*0380*/  SYNCS.EXCH.64 URZ, [UR8+0x18], UR4 ;  /* 0x00001804083f75b2 */ /* 0x0000220008000100 */
[----:B------:R0:W0:Y:S01]  /*0390*/  SYNCS.EXCH.64 URZ, [UR8+0x40], UR6 ;  /* 0x00004006083f75b2 */ /* 0x0000220008000100 */
[----:B------:R0:W0:Y:S01]  /*03a0*/  SYNCS.EXCH.64 URZ, [UR8+0x20], UR4 ;  /* 0x00002004083f75b2 */ /* 0x0000220008000100 */
[----:B------:R0:W0:Y:S01]  /*03b0*/  SYNCS.EXCH.64 URZ, [UR8+0x48], UR6 ;  /* 0x00004806083f75b2 */ /* 0x0000220008000100 */
[----:B------:R-:W-:Y:S01]  /*03c0*/  NOP ;  /* 0x0000000000007918 */ /* 0x000fe20000000000 */
.L_x_2:
[----:B------:R-:W5:Y:S01]  /*03d0*/  SHFL.IDX PT, R0, R0, RZ, 0x1f ;  /* 0x00001fff00007589 */ /* 0x000f6200000e0000 */
[----:B------:R-:W-:Y:S01]  /*03e0*/  ELECT P0, URZ, PT ;  /* 0x00000000003f782f */ /* 0x000fe20003800000 */
[----:B------:R-:W1:Y:S01]  /*03f0*/  S2UR UR17, SR_CTAID.Y ;  /* 0x00000000001179c3 */ /* 0x000e620000002600 */
[----:B0-----:R-:W-:Y:S01]  /*0400*/  ULDC UR5, c[0x0][0x65c] ;  /* 0x0001970000057ab9 */ /* 0x001fe20000000800 */
[----:B------:R-:W-:Y:S01]  /*0410*/  UMOV UR12, 0x20 ;  /* 0x00000020000c7882 */ /* 0x000fe20000000000 */
[----:B------:R-:W-:Y:S01]  /*0420*/  UISETP.NE.AND UP2, UPT, UR5, 0x1, UPT ;  /* 0x000000010500788c */ /* 0x000fe2000bf45270 */
[----:B------:R-:W-:Y:S01]  /*0430*/  NOP ;  /* 0x0000000000007918 */ /* 0x000fe20000000000 */
[----:B------:R-:W-:Y:S02]  /*0440*/  NOP ;  /* 0x0000000000007918 */ /* 0x000fe40000000000 */
[----:B------:R-:W-:Y:S01]  /*0450*/  UP2UR UR46, UPR, URZ, 0x4 ;  /* 0x000000043f2e7883 */ /* 0x000fe20008000000 */
[----:B------:R-:W0:Y:S01]  /*0460*/  S2UR UR4, SR_CTAID.X ;  /* 0x00000000000479c3 */ /* 0x000e220000002500 */
[----:B------:R-:W-:-:S02]  /*0470*/  PLOP3.LUT P2, PT, PT, PT, UP2, 0x80, 0x0 ;  /* 0x000000000000781c */ /* 0x000fc40003f4f028 */
[----:B------:R-:W-:Y:S02]  /*0480*/  PLOP3.LUT P4, PT, PT, PT, UP2, 0x80, 0x0 ;  /* 0x000000000000781c */ /* 0x000fe40003f8f028 */
[----:B------:R-:W-:Y:S01]  /*0490*/  PLOP3.LUT P3, PT, PT, PT, UP2, 0x80, 0x0 ;  /* 0x000000000000781c */ /* 0x000fe20003f6f028 */
[----:B------:R-:W-:Y:S01]  /*04a0*/  @UP2 ULDC UR14, c[0x0][0x10] ;  /* 0x00000400000e2ab9 */ /* 0x000fe20000000800 */
[----:B------:R-:W-:Y:S01]  /*04b0*/  @UP2 UMOV UR9, URZ ;  /* 0x0000003f00092c82 */ /* 0x000fe20008000000 */
[----:B------:R-:W-:Y:S01]  /*04c0*/  @!UP2 ULDC UR11, c[0x0][0xc] ;  /* 0x00000300000baab9 */ /* 0x000fe20000000800 */
[----:B-----5:R-:W-:Y:S01]  /*04d0*/  ISETP.NE.OR P0, PT, R0, RZ, !P0 ;  /* 0x000000ff0000720c */ /* 0x020fe20004705670 */
[----:B-1----:R-:W-:Y:S02]  /*04e0*/  @UP2 UMOV UR7, UR17 ;  /* 0x0000001100072c82 */ /* 0x002fe40008000000 */
[----:B------:R-:W-:Y:S01]  /*04f0*/  @UP2 UMOV UR8, UR7 ;  /* 0x0000000700082c82 */ /* 0x000fe20008000000 */
[----:B------:R-:W-:Y:S01]  /*0500*/  @!UP2 UMOV UR7, UR17 ;  /* 0x000000110007ac82 */ /* 0x000fe20008000000 */
[----:B0-----:R-:W-:-:S08]  /*0510*/  @UP2 UIMAD.WIDE.U32 UR14, UR4, UR14, UR8 ;  /* 0x0000000e040e22a5 */ /* 0x001fd0000f8e0008 */
[----:B------:R-:W-:Y:S01]  /*0520*/  VOTEU.ALL UP0, P0 ;  /* 0x00000000003f7886 */ /* 0x000fe20000000000 */
[----:B------:R-:W-:Y:S01]  /*0530*/  VOTEU.ALL UP1, P0 ;  /* 0x00000000003f7886 */ /* 0x000fe20000020000 */
[----:B------:R-:W-:Y:S01]  /*0540*/  IMAD.U32 R2, RZ, RZ, UR14 ;  /* 0x0000000eff027e24 */ /* 0x000fe2000f8e00ff */
[----:B------:R-:W-:Y:S02]  /*0550*/  MOV R3, UR15 ;  /* 0x0000000f00037c02 */ /* 0x000fe40008000f00 */
[----:B------:R-:W0:Y:S01]  /*0560*/  @!UP0 S2UR UR6, SR_CgaCtaId ;  /* 0x00000000000689c3 */ /* 0x000e220000008800 */
[----:B------:R-:W-:Y:S01]  /*0570*/  @!UP0 UMOV UR5, 0x400 ;  /* 0x0000040000058882 */ /* 0x000fe20000000000 */
[----:B------:R-:W-:-:S04]  /*0580*/  @!UP0 UIADD3 UR12, -UR12, 0x100000, URZ ;  /* 0x001000000c0c8890 */ /* 0x000fc8000fffe13f */
[----:B------:R-:W-:Y:S02]  /*0590*/  @!UP0 USHF.L.U32 UR13, UR12, 0xb, URZ ;  /* 0x0000000b0c0d8899 */ /* 0x000fe4000800063f */
[----:B------:R-:W-:Y:S02]  /*05a0*/  @!UP0 USHF.L.U32 UR12, UR12, 0x1, URZ ;  /* 0x000000010c0c8899 */ /* 0x000fe4000800063f */
[----:B0-----:R-:W-:Y:S01]  /*05b0*/  @!UP0 ULEA UR16, UR6, UR5, 0x18 ;  /* 0x0000000506108291 */ /* 0x001fe2000f8ec03f */
[----:B------:R-:W-:Y:S01]  /*05c0*/  VOTEU.ALL UP0, P0 ;  /* 0x00000000003f7886 */ /* 0x000fe20000000000 */
[----:B------:R-:W-:Y:S01]  /*05d0*/  PLOP3.LUT P0, PT, PT, PT, UP2, 0x80, 0x0 ;  /* 0x000000000000781c */ /* 0x000fe20003f0f028 */
[----:B------:R-:W-:Y:S01]  /*05e0*/  UMOV UR5, URZ ;  /* 0x0000003f00057c82 */ /* 0x000fe20008000000 */
[----:B------:R-:W-:Y:S01]  /*05f0*/  @UP2 UMOV UR6, URZ ;  /* 0x0000003f00062c82 */ /* 0x000fe20008000000 */
[----:B------:R-:W-:Y:S02]  /*0600*/  @!UP2 UIMAD.WIDE.U32 UR8, UR11, UR7, UR4 ;  /* 0x000000070b08a2a5 */ /* 0x000fe4000f8e0004 */
[----:B------:R-:W-:-:S04]  /*0610*/  @UP2 UIADD3 UR6, UR15, UR6, URZ ;  /* 0x000000060f062290 */ /* 0x000fc8000fffe03f */
[----:B------:R-:W-:Y:S01]  /*0620*/  MOV R5, UR9 ;  /* 0x0000000900057c02 */ /* 0x000fe20008000f00 */
[----:B------:R-:W0:Y:S02]  /*0630*/  FENCE.VIEW.ASYNC.S ;  /* 0x00000000000073c6 */ /* 0x000e240000000000 */
[----:B0-----:R0:W2:Y:S01]  /*0640*/  @!UP0 SYNCS.EXCH.64 URZ, [UR16+0x60], UR12 ;  /* 0x0000600c103f85b2 */ /* 0x0010a20008000100 */
[----:B------:R-:W-:Y:S02]  /*0650*/  @P2 IMAD.U32 R6, RZ, RZ, UR6 ;  /* 0x00000006ff062e24 */ /* 0x000fe4000f8e00ff */
[----:B------:R-:W-:Y:S01]  /*0660*/  @P0 IMAD.MOV.U32 R7, RZ, RZ, R2 ;  /* 0x000000ffff070224 */ /* 0x000fe200078e0002 */
[----:B------:R-:W-:Y:S01]  /*0670*/  MOV R2, UR8 ;  /* 0x0000000800027c02 */ /* 0x000fe20008000f00 */
[----:B------:R-:W-:Y:S02]  /*0680*/  @!P4 IMAD.MOV.U32 R6, RZ, RZ, R5 ;  /* 0x000000ffff06c224 */ /* 0x000fe400078e0005 */
[----:B------:R-:W-:-:S02]  /*0690*/  IMAD.U32 R3, RZ, RZ, UR9 ;  /* 0x00000009ff037e24 */ /* 0x000fc4000f8e00ff */
[----:B------:R-:W-:Y:S01]  /*06a0*/  @!P3 IMAD.MOV.U32 R7, RZ, RZ, R2 ;  /* 0x000000ffff07b224 */ /* 0x000fe200078e0002 */
[----:B------:R0:W-:Y:S01]  /*06b0*/  STL [R1+0x200], R6 ;  /* 0x0002000601007387 */ /* 0x0001e20000100800 */
[----:B------:R-:W-:-:S03]  /*06c0*/  IMAD.U32 R4, RZ, RZ, UR8 ;  /* 0x00000008ff047e24 */ /* 0x000fc6000f8e00ff */
[----:B------:R0:W-:Y:S01]  /*06d0*/  STL [R1+0x204], R7 ;  /* 0x0002040701007387 */ /* 0x0001e20000100800 */
[----:B------:R0:W2:Y:S01]  /*06e0*/  @!UP1 SYNCS.EXCH.64 URZ, [UR16+0x68], UR12 ;  /* 0x0000680c103f95b2 */ /* 0x0000a20008000100 */
[----:B------:R-:W-:Y:S01]  /*06f0*/  NOP ;  /* 0x0000000000007918 */ /* 0x000fe20000000000 */
[----:B--234-:R-:W-:Y:S06]  /*0700*/  BAR.SYNC.DEFER_BLOCKING 0x0 ;  /* 0x0000000000007b1d */ /* 0x01cfec0000010000 */
[----:B------:R-:W-:Y:S05]  /*0710*/  @!P1 BRA `(.L_x_3) ;  /* 0x00000164003c9947 */ /* 0x000fea0003800000 */
[----:B------:R-:W-:-:S06]  /*0720*/  UISETP.GT.U32.AND UP0, UPT, UR18, 0x1, UPT ;  /* 0x000000011200788c */ /* 0x000fcc000bf04070 */
[----:B------:R-:W-:-:S13]  /*0730*/  PLOP3.LUT P0, PT, PT, PT, UP0, 0x80, 0x0 ;  /* 0x000000000000781c */ /* 0x000fda0003f0f008 */
[----:B0-----:R-:W-:Y:S05]  /*0740*/  @P0 EXIT ;  /* 0x000000000000094d */ /* 0x001fea0003800000 */
[----:B------:R-:W-:Y:S01]  /*0750*/  ULDC.64 UR8, c[0x0][0x650] ;  /* 0x0001940000087ab9 */ /* 0x000fe20000000a00 */
[----:B------:R-:W-:Y:S01]  /*0760*/  UMOV UR41, 0xffffffff ;  /* 0xffffffff00297882 */ /* 0x000fe20000000000 */
[----:B------:R-:W-:Y:S01]  /*0770*/  ISETP.GE.U32.AND P0, PT, R7, UR8, PT ;  /* 0x0000000807007c0c */ /* 0x000fe2000bf06070 */
[----:B------:R-:W-:Y:S01]  /*0780*/  UMOV UR42, 0xffffffff ;  /* 0xffffffff002a7882 */ /* 0x000fe20000000000 */
[----:B------:R-:W-:Y:S01]  /*0790*/  UMOV UR43, 0xffffffff ;  /* 0xffffffff002b7882 */ /* 0x000fe20000000000 */
[----:B------:R-:W-:Y:S02]  /*07a0*/  PRMT R0, RZ, 0x7610, R0 ;  /* 0x00007610ff007816 */ /* 0x000fe40000000000 */
[----:B------:R-:W-:-:S13]  /*07b0*/  ISETP.GE.U32.AND.EX P0, PT, R6, UR9, PT, P0 ;  /* 0x0000000906007c0c */ /* 0x000fda000bf06100 */
[----:B------:R-:W-:Y:S05]  /*07c0*/  @P0 BRA `(.L_x_4) ;  /* 0x0000000400800947 */ /* 0x000fea0003800000 */
[----:B------:R-:W-:Y:S01]  /*07d0*/  I2FP.F32.U32 R0, UR4 ;  /* 0x0000000400007c45 */ /* 0x000fe20008201000 */
[----:B------:R-:W-:Y:S01]  /*07e0*/  ULDC.64 UR16, c[0x0][0x628] ;  /* 0x00018a0000107ab9 */ /* 0x000fe20000000a00 */
[----:B------:R-:W-:Y:S01]  /*07f0*/  ULDC UR6, c[0x0][0x150] ;  /* 0x0000540000067ab9 */ /* 0x000fe20000000800 */
[----:B------:R-:W-:Y:S01]  /*0800*/  ISETP.NE.U32.AND P0, PT, RZ, UR16, PT ;  /* 0x00000010ff007c0c */ /* 0x000fe2000bf05070 */
[----:B------:R-:W-:Y:S01]  /*0810*/  ULDC UR15, c[0x0][0x630] ;  /* 0x00018c00000f7ab9 */ /* 0x000fe20000000800 */
[----:B------:R-:W-:Y:S01]  /*0820*/  FMUL R0, R0, UR6 ;  /* 0x0000000600007c20 */ /* 0x000fe20008400000 */
[----:B------:R-:W-:Y:S01]  /*0830*/  R2UR UR18, R7 ;  /* 0x00000000071272ca */ /* 0x000fe200000e0000 */
[----:B------:R-:W-:Y:S01]  /*0840*/  ULDC UR20, c[0x0][0x154] ;  /* 0x0000550000147ab9 */ /* 0x000fe20000000800 */
[----:B------:R-:W-:Y:S01]  /*0850*/  ISETP.NE.AND.EX P0, PT, RZ, UR17, PT, P0 ;  /* 0x00000011ff007c0c */ /* 0x000fe2000bf05300 */
[----:B------:R0:W1:Y:S01]  /*0860*/  F2I.U32.TRUNC.NTZ R2, R0 ;  /* 0x0000000000027305 */ /* 0x000062000020f000 */
[----:B------:R-:W-:-:S02]  /*0870*/  R2UR UR19, R6 ;  /* 0x00000000061372ca */ /* 0x000fc400000e0000 */
[----:B------:R-:W-:Y:S02]  /*0880*/  R2UR UR8, R7 ;  /* 0x00000000070872ca */ /* 0x000fe400000e0000 */
[----:B------:R-:W-:-:S07]  /*0890*/  R2UR UR9, R6 ;  /* 0x00000000060972ca */ /* 0x000fce00000e0000 */
[----:B0-----:R-:W-:Y:S08]  /*08a0*/  @!P0 BRA `(.L_x_5) ;  /* 0x0000000000308947 */ /* 0x001ff00003800000 */
[----:B------:R-:W-:Y:S01]  /*08b0*/  R2UR UR8, R7 ;  /* 0x00000000070872ca */ /* 0x000fe200000e0000 */
[----:B------:R-:W-:Y:S01]  /*08c0*/  ULDC UR6, c[0x0][0x634] ;  /* 0x00018d0000067ab9 */ /* 0x000fe20000000800 */
[----:B------:R-:W-:-:S11]  /*08d0*/  R2UR UR14, R6 ;  /* 0x00000000060e72ca */ /* 0x000fd600000e0000 */
[----:B------:R-:W-:-:S04]  /*08e0*/  UIADD3 UR6, UP0, UR8, UR6, URZ ;  /* 0x0000000608067290 */ /* 0x000fc8000ff1e03f */
[----:B------:R-:W-:-:S04]  /*08f0*/  UIADD3.X UR14, URZ, UR14, URZ, UP0, !UPT ;  /* 0x0000000e3f0e7290 */ /* 0x000fc800087fe43f */
[----:B------:R-:W-:-:S04]  /*0900*/  UIMAD.WIDE.U32 UR8, UR14, UR16, URZ ;  /* 0x000000100e0872a5 */ /* 0x000fc8000f8e003f */
[----:B------:R-:W-:Y:S02]  /*0910*/  UIMAD.WIDE.U32 UR10, UP0, UR6, UR17, UR8 ;  /* 0x00000011060a72a5 */ /* 0x000fe4000f800008 */
[----:B------:R-:W-:Y:S02]  /*0920*/  UIMAD.WIDE.U32 UR8, UR6, UR16, URZ ;  /* 0x00000010060872a5 */ /* 0x000fe4000f8e003f */
[----:B------:R-:W-:Y:S02]  /*0930*/  UIADD3.X UR13, URZ, URZ, URZ, UP0, !UPT ;  /* 0x0000003f3f0d7290 */ /* 0x000fe400087fe43f */
[----:B------:R-:W-:Y:S01]  /*0940*/  UIADD3 URZ, UP0, UR9, UR10, URZ ;  /* 0x0000000a093f7290 */ /* 0x000fe2000ff1e03f */
[----:B------:R-:W-:-:S03]  /*0950*/  UMOV UR12, UR11 ;  /* 0x0000000b000c7c82 */ /* 0x000fc60008000000 */
[----:B------:R-:W-:-:S12]  /*0960*/  UIMAD.WIDE.U32.X UR8, UR14, UR17, UR12, UP0 ;  /* 0x000000110e0872a5 */ /* 0x000fd800080e040c */
.L_x_5:
[----:B------:R-:W-:Y:S01]  /*0970*/  USHF.R.U64 UR43, UR8, UR15, UR9 ;  /* 0x0000000f082b7299 */ /* 0x000fe20008001209 */
[----:B------:R-:W-:Y:S01]  /*0980*/  I2FP.F32.U32 R0, UR7 ;  /* 0x0000000700007c45 */ /* 0x000fe20008201000 */
[----:B------:R-:W-:Y:S01]  /*0990*/  USHF.R.U32.HI UR5, URZ, UR15, UR9 ;  /* 0x0000000f3f057299 */ /* 0x000fe20008011609 */
[----:B-1----:R-:W-:Y:S01]  /*09a0*/  R2UR UR12, R2 ;  /* 0x00000000020c72ca */ /* 0x002fe200000e0000 */
[----:B------:R-:W-:Y:S02]  /*09b0*/  UIADD3 UR6, UP0, URZ, -UR43, URZ ;  /* 0x8000002b3f067290 */ /* 0x000fe4000ff1e03f */
[----:B------:R-:W-:Y:S01]  /*09c0*/  FMUL R0, R0, UR20 ;  /* 0x0000001400007c20 */ /* 0x000fe20008400000 */
[----:B------:R-:W-:Y:S01]  /*09d0*/  ULDC.64 UR8, c[0x0][0x620] ;  /* 0x0001880000087ab9 */ /* 0x000fe20000000a00 */
[----:B------:R-:W-:Y:S01]  /*09e0*/  UIADD3.X UR5, URZ, ~UR5, URZ, UP0, !UPT ;  /* 0x800000053f057290 */ /* 0x000fe200087fe43f */
[----:B------:R-:W-:Y:S01]  /*09f0*/  UMOV UR10, UR18 ;  /* 0x00000012000a7c82 */ /* 0x000fe20008000000 */
[----:B------:R-:W-:-:S02]  /*0a00*/  UMOV UR11, UR19 ;  /* 0x00000013000b7c82 */ /* 0x000fc40008000000 */
[----:B------:R-:W-:Y:S01]  /*0a10*/  UIMAD UR5, UR5, UR8, URZ ;  /* 0x00000008050572a4 */ /* 0x000fe2000f8e023f */
[----:B------:R-:W0:Y:S01]  /*0a20*/  F2I.U32.TRUNC.NTZ R0, R0 ;  /* 0x0000000000007305 */ /* 0x000e22000020f000 */
[----:B------:R-:W-:Y:S02]  /*0a30*/  UIMAD.WIDE.U32 UR10, UR6, UR8, UR10 ;  /* 0x00000008060a72a5 */ /* 0x000fe4000f8e000a */
[----:B------:R-:W-:Y:S01]  /*0a40*/  UIMAD UR6, UR6, UR9, UR5 ;  /* 0x00000009060672a4 */ /* 0x000fe2000f8e0205 */
[----:B------:R-:W-:Y:S01]  /*0a50*/  ULDC UR21, c[0x0][0x658] ;  /* 0x0001960000157ab9 */ /* 0x000fe20000000800 */
[----:B------:R-:W-:Y:S02]  /*0a60*/  UMOV UR19, 0xffffffff ;  /* 0xffffffff00137882 */ /* 0x000fe40000000000 */
[----:B------:R-:W-:Y:S01]  /*0a70*/  UIADD3 UR6, UR11, UR6, URZ ;  /* 0x000000060b067290 */ /* 0x000fe2000fffe03f */
[----:B------:R-:W-:Y:S01]  /*0a80*/  ULDC UR15, c[0x0][0x618] ;  /* 0x00018600000f7ab9 */ /* 0x000fe20000000800 */
[----:B------:R-:W-:Y:S01]  /*0a90*/  ULDC.64 UR8, c[0x0][0x640] ;  /* 0x0001900000087ab9 */ /* 0x000fe20000000a00 */
[----:B------:R-:W-:Y:S01]  /*0aa0*/  USHF.L.U32 UR11, UR19, UR21, URZ ;  /* 0x00000015130b7299 */ /* 0x000fe2000800063f */
[----:B------:R-:W-:Y:S01]  /*0ab0*/  ISETP.NE.U32.AND P0, PT, RZ, UR8, PT ;  /* 0x00000008ff007c0c */ /* 0x000fe2000bf05070 */
[----:B------:R-:W-:-:S02]  /*0ac0*/  USHF.R.U64 UR19, UR10, UR15, UR6 ;  /* 0x0000000f0a137299 */ /* 0x000fc40008001206 */
[----:B------:R-:W-:Y:S01]  /*0ad0*/  USHF.R.U32.HI UR10, URZ, UR15, UR6 ;  /* 0x0000000f3f0a7299 */ /* 0x000fe20008011606 */
[----:B0-----:R-:W-:Y:S01]  /*0ae0*/  R2UR UR14, R0 ;  /* 0x00000000000e72ca */ /* 0x001fe200000e0000 */
[----:B------:R-:W-:Y:S01]  /*0af0*/  ULDC UR17, c[0x0][0x608] ;  /* 0x0001820000117ab9 */ /* 0x000fe20000000800 */
[----:B------:R-:W-:Y:S01]  /*0b00*/  ISETP.NE.AND.EX P0, PT, RZ, UR9, PT, P0 ;  /* 0x00000009ff007c0c */ /* 0x000fe2000bf05300 */
[----:B------:R-:W-:Y:S02]  /*0b10*/  USHF.R.U64 UR23, UR19, UR17, UR10 ;  /* 0x0000001113177299 */ /* 0x000fe4000800120a */
[----:B------:R-:W-:Y:S01]  /*0b20*/  USHF.R.U32.HI UR10, URZ, UR17, UR10 ;  /* 0x000000113f0a7299 */ /* 0x000fe2000801160a */
[----:B------:R-:W-:Y:S01]  /*0b30*/  UMOV UR16, 0x1 ;  /* 0x0000000100107882 */ /* 0x000fe20000000000 */
[----:B------:R-:W-:Y:S02]  /*0b40*/  UIADD3 UR12, -UR12, URZ, URZ ;  /* 0x0000003f0c0c7290 */ /* 0x000fe4000fffe13f */
[----:B------:R-:W-:-:S02]  /*0b50*/  USHF.R.U64 UR24, UR23, UR21, UR10 ;  /* 0x0000001517187299 */ /* 0x000fc4000800120a */
[----:B------:R-:W-:Y:S01]  /*0b60*/  USHF.L.U32 UR6, UR16, UR21, URZ ;  /* 0x0000001510067299 */ /* 0x000fe2000800063f */
[----:B------:R-:W-:Y:S01]  /*0b70*/  ULDC UR13, c[0x0][0x144] ;  /* 0x00005100000d7ab9 */ /* 0x000fe20000000800 */
[----:B------:R-:W-:Y:S01]  /*0b80*/  ULDC UR5, c[0x0][0x600] ;  /* 0x0001800000057ab9 */ /* 0x000fe20000000800 */
[----:B------:R-:W-:Y:S02]  /*0b90*/  ULOP3.LUT UR16, URZ, UR11, URZ, 0x33, !UPT ;  /* 0x0000000b3f107292 */ /* 0x000fe4000f8e333f */
[----:B------:R-:W-:Y:S02]  /*0ba0*/  USHF.R.U32.HI UR11, URZ, UR21, UR10 ;  /* 0x000000153f0b7299 */ /* 0x000fe4000801160a */
[----:B------:R-:W-:Y:S02]  /*0bb0*/  UIADD3 UR18, UR5, -0x1, URZ ;  /* 0xffffffff05127890 */ /* 0x000fe4000fffe03f */
[----:B------:R-:W-:Y:S02]  /*0bc0*/  UIADD3 UR20, -UR14, URZ, URZ ;  /* 0x0000003f0e147290 */ /* 0x000fe4000fffe13f */
[----:B------:R-:W-:Y:S01]  /*0bd0*/  UIMAD UR4, UR13, UR12, UR4 ;  /* 0x0000000c0d0472a4 */ /* 0x000fe2000f8e0204 */
[----:B------:R-:W-:Y:S01]  /*0be0*/  ULDC UR25, c[0x0][0x148] ;  /* 0x0000520000197ab9 */ /* 0x000fe20000000800 */
[----:B------:R-:W-:Y:S01]  /*0bf0*/  ULDC UR21, c[0x0][0x648] ;  /* 0x0001920000157ab9 */ /* 0x000fe20000000800 */
[----:B------:R-:W-:Y:S01]  /*0c00*/  ULDC UR22, c[0x0][0x638] ;  /* 0x00018e0000167ab9 */ /* 0x000fe20000000800 */
[----:B------:R-:W-:Y:S01]  /*0c10*/  UMOV UR10, UR24 ;  /* 0x00000018000a7c82 */ /* 0x000fe20008000000 */
[----:B------:R-:W-:Y:S07]  /*0c20*/  @!P0 BRA `(.L_x_6) ;  /* 0x0000000000308947 */ /* 0x000fee0003800000 */
[----:B------:R-:W-:Y:S02]  /*0c30*/  ULDC UR14, c[0x0][0x64c] ;  /* 0x00019300000e7ab9 */ /* 0x000fe40000000800 */
        /* <DEDUP_REMOVED lines=8> */
[----:B------:R-:W-:-:S07]  /*0cc0*/  UIMAD.WIDE.U32.X UR8, UR17, UR9, UR14, UP0 ;  /* 0x00000009110872a5 */ /* 0x000fce00080e040e */
[----:B------:R-:W-:Y:S01]  /*0cd0*/  UMOV UR10, UR8 ;  /* 0x00000008000a7c82 */ /* 0x000fe20008000000 */
[----:B------:R-:W-:-:S05]  /*0ce0*/  UMOV UR11, UR9 ;  /* 0x00000009000b7c82 */ /* 0x000fca0008000000 */
.L_x_6:
[----:B------:R-:W-:Y:S01]  /*0cf0*/  UISETP.NE.AND UP0, UPT, UR46, URZ, UPT ;  /* 0x0000003f2e00728c */ /* 0x000fe2000bf05270 */
[----:B------:R-:W-:Y:S01]  /*0d00*/  MOV R0, 0x1 ;  /* 0x0000000100007802 */ /* 0x000fe20000000f00 */
[----:B------:R-:W-:Y:S02]  /*0d10*/  USHF.R.U64 UR8, UR10, UR21, UR11 ;  /* 0x000000150a087299 */ /* 0x000fe4000800120b */
[----:B------:R-:W-:Y:S02]  /*0d20*/  ULOP3.LUT UR16, UR23, UR16, URZ, 0xc0, !UPT ;  /* 0x0000001017107292 */ /* 0x000fe4000f8ec03f */
[----:B------:R-:W-:Y:S02]  /*0d30*/  ULOP3.LUT UR18, UR19, UR18, URZ, 0xc0, !UPT ;  /* 0x0000001213127292 */ /* 0x000fe4000f8ec03f */
[----:B------:R-:W-:-:S03]  /*0d40*/  UIMAD UR16, UR6, UR8, UR16 ;  /* 0x00000008061072a4 */ /* 0x000fc6000f8e0210 */
[----:B------:R-:W-:Y:S02]  /*0d50*/  @UP0 UIMAD UR4, UR25, UR20, UR7 ;  /* 0x00000014190402a4 */ /* 0x000fe4000f8e0207 */
[----:B------:R-:W-:-:S04]  /*0d60*/  UIADD3 UR7, -UR8, URZ, URZ ;  /* 0x0000003f08077290 */ /* 0x000fc8000fffe13f */
[----:B------:R-:W-:-:S03]  /*0d70*/  UIMAD UR6, UR7, UR22, UR24 ;  /* 0x00000016070672a4 */ /* 0x000fc6000f8e0218 */
[----:B------:R-:W-:Y:S01]  /*0d80*/  ULDC UR7, c[0x0][0x610] ;  /* 0x0001840000077ab9 */ /* 0x000fe20000000800 */
[----:B------:R-:W-:Y:S02]  /*0d90*/  UIMAD UR6, UR6, UR5, UR18 ;  /* 0x00000005060672a4 */ /* 0x000fe4000f8e0212 */
[----:B------:R-:W-:-:S04]  /*0da0*/  UIMAD UR4, UR16, UR7, UR4 ;  /* 0x00000007100472a4 */ /* 0x000fc8000f8e0204 */
[----:B------:R-:W-:Y:S02]  /*0db0*/  USEL UR42, UR6, UR4, !UP0 ;  /* 0x00000004062a7287 */ /* 0x000fe4000c000000 */
[----:B------:R-:W-:-:S12]  /*0dc0*/  USEL UR41, UR4, UR6, !UP0 ;  /* 0x0000000604297287 */ /* 0x000fd8000c000000 */
.L_x_4:
[----:B------:R-:W-:-:S08]  /*0dd0*/  NOP ;  /* 0x0000000000007918 */ /* 0x000fd00000000000 */
[----:B------:R-:W0:Y:S02]  /*0de0*/  USETMAXREG.TRY_ALLOC.CTAPOOL UP0, 0xf0 ;  /* 0x000000f0000079c8 */ /* 0x000e240008000600 */
[----:B0-----:R-:W-:-:S13]  /*0df0*/  PLOP3.LUT P0, PT, PT, PT, UP0, 0x80, 0x0 ;  /* 0x000000000000781c */ /* 0x001fda0003f0f008 */
[----:B------:R-:W-:Y:S05]  /*0e00*/  @!P0 BRA `(.L_x_4) ;  /* 0xfffffffc00f08947 */ /* 0x000fea000383ffff */
[----:B------:R-:W-:Y:S01]  /*0e10*/  ULDC.64 UR4, c[0x0][0x598] ;  /* 0x0001660000047ab9 */ /* 0x000fe20000000a00 */
[----:B------:R-:W-:Y:S01]  /*0e20*/  ULDC.64 UR36, c[0x0][0x208] ;  /* 0x0000820000247ab9 */ /* 0x000fe20000000a00 */
[----:B------:R-:W-:-:S04]  /*0e30*/  ISETP.NE.U32.AND P0, PT, RZ, UR4, PT ;  /* 0x00000004ff007c0c */ /* 0x000fc8000bf05070 */
[----:B------:R-:W-:-:S13]  /*0e40*/  ISETP.NE.AND.EX P0, PT, RZ, UR5, PT, P0 ;  /* 0x00000005ff007c0c */ /* 0x000fda000bf05300 */
[----:B------:R-:W-:Y:S05]  /*0e50*/  @!P0 BRA `(.L_x_7) ;  /* 0x00000000001c8947 */ /* 0x000fea0003800000 */
[----:B------:R-:W0:Y:S02]  /*0e60*/  LDC.64 R2, c[0x0][0x598] ;  /* 0x00016600ff027b82 */ /* 0x000e240000000a00 */
[----:B0-----:R-:W2:Y:S02]  /*0e70*/  LDG.E.64 R2, desc[UR36][R2.64] ;  /* 0x0000002402027981 */ /* 0x001ea4000c1e1b00 */
[----:B--2---:R-:W-:-:S04]  /*0e80*/  ISETP.NE.U32.AND P0, PT, R2, RZ, PT ;  /* 0x000000ff0200720c */ /* 0x004fc80003f05070 */
[----:B------:R-:W-:-:S13]  /*0e90*/  ISETP.NE.AND.EX P0, PT, R3, RZ, PT, P0 ;  /* 0x000000ff0300720c */ /* 0x000fda0003f05300 */
[----:B------:R-:W-:Y:S05]  /*0ea0*/  @!P0 BRA `(.L_x_7) ;  /* 0x0000000000088947 */ /* 0x000fea0003800000 */
[----:B------:R0:W5:Y:S01]  /*0eb0*/  LD.E R17, desc[UR36][R2.64] ;  /* 0x0000002402117980 */ /* 0x000162000c101900 */
[----:B------:R-:W-:Y:S05]  /*0ec0*/  BRA `(.L_x_8) ;  /* 0x0000000000247947 */ /* 0x000fea0003800000 */
.L_x_7:
[----:B------:R-:W-:Y:S02]  /*0ed0*/  ULDC.64 UR4, c[0x0][0x588] ;  /* 0x0001620000047ab9 */ /* 0x000fe40000000a00 */
[----:B------:R-:W-:-:S04]  /*0ee0*/  ISETP.NE.U32.AND P0, PT, RZ, UR4, PT ;  /* 0x00000004ff007c0c */ /* 0x000fc8000bf05070 */
[----:B------:R-:W-:-:S13]  /*0ef0*/  ISETP.NE.AND.EX P0, PT, RZ, UR5, PT, P0 ;  /* 0x00000005ff007c0c */ /* 0x000fda000bf05300 */
[----:B------:R-:W-:Y:S05]  /*0f00*/  @!P0 BRA `(.L_x_9) ;  /* 0x00000000000c8947 */ /* 0x000fea0003800000 */
[----:B------:R-:W0:Y:S02]  /*0f10*/  LDC.64 R2, c[0x0][0x588] ;  /* 0x00016200ff027b82 */ /* 0x000e240000000a00 */
[----:B0-----:R1:W5:Y:S01]  /*0f20*/  LDG.E R17, desc[UR36][R2.64] ;  /* 0x0000002402117981 */ /* 0x001362000c1e1900 */
[----:B------:R-:W-:Y:S05]  /*0f30*/  BRA `(.L_x_8) ;  /* 0x0000000000087947 */ /* 0x000fea0003800000 */
.L_x_9:
[----:B------:R-:W-:Y:S02]  /*0f40*/  ULDC UR4, c[0x0][0x580] ;  /* 0x0001600000047ab9 */ /* 0x000fe40000000800 */
[----:B------:R-:W-:-:S07]  /*0f50*/  IMAD.U32 R17, RZ, RZ, UR4 ;  /* 0x00000004ff117e24 */ /* 0x000fce000f8e00ff */
.L_x_8:
[----:B------:R-:W-:Y:S02]  /*0f60*/  ULDC.64 UR4, c[0x0][0x5a0] ;  /* 0x0001680000047ab9 */ /* 0x000fe40000000a00 */
[----:B------:R-:W-:-:S04]  /*0f70*/  ISETP.NE.U32.AND P0, PT, RZ, UR4, PT ;  /* 0x00000004ff007c0c */ /* 0x000fc8000bf05070 */
[----:B------:R-:W-:-:S13]  /*0f80*/  ISETP.NE.AND.EX P0, PT, RZ, UR5, PT, P0 ;  /* 0x00000005ff007c0c */ /* 0x000fda000bf05300 */
[----:B------:R-:W-:Y:S05]  /*0f90*/  @!P0 BRA `(.L_x_10) ;  /* 0x00000000001c8947 */ /* 0x000fea0003800000 */
[----:B01----:R-:W0:Y:S02]  /*0fa0*/  LDC.64 R2, c[0x0][0x5a0] ;  /* 0x00016800ff027b82 */ /* 0x003e240000000a00 */
[----:B0-----:R-:W2:Y:S02]  /*0fb0*/  LDG.E.64 R2, desc[UR36][R2.64] ;  /* 0x0000002402027981 */ /* 0x001ea4000c1e1b00 */
[----:B--2---:R-:W-:-:S04]  /*0fc0*/  ISETP.NE.U32.AND P0, PT, R2, RZ, PT ;  /* 0x000000ff0200720c */ /* 0x004fc80003f05070 */
[----:B------:R-:W-:-:S13]  /*0fd0*/  ISETP.NE.AND.EX P0, PT, R3, RZ, PT, P0 ;  /* 0x000000ff0300720c */ /* 0x000fda0003f05300 */
[----:B------:R-:W-:Y:S05]  /*0fe0*/  @!P0 BRA `(.L_x_10) ;  /* 0x0000000000088947 */ /* 0x000fea0003800000 */
[----:B------:R0:W5:Y:S01]  /*0ff0*/  LD.E R18, desc[UR36][R2.64] ;  /* 0x0000002402127980 */ /* 0x000162000c101900 */
[----:B------:R-:W-:Y:S05]  /*1000*/  BRA `(.L_x_11) ;  /* 0x0000000000247947 */ /* 0x000fea0003800000 */
.L_x_10:
[----:B------:R-:W-:Y:S02]  /*1010*/  ULDC.64 UR4, c[0x0][0x590] ;  /* 0x0001640000047ab9 */ /* 0x000fe40000000a00 */
[----:B------:R-:W-:-:S04]  /*1020*/  ISETP.NE.U32.AND P0, PT, RZ, UR4, PT ;  /* 0x00000004ff007c0c */ /* 0x000fc8000bf05070 */
[----:B------:R-:W-:-:S13]  /*1030*/  ISETP.NE.AND.EX P0, PT, RZ, UR5, PT, P0 ;  /* 0x00000005ff007c0c */ /* 0x000fda000bf05300 */
[----:B------:R-:W-:Y:S05]  /*1040*/  @!P0 BRA `(.L_x_12) ;  /* 0x00000000000c8947 */ /* 0x000fea0003800000 */
[----:B------:R-:W2:Y:S02]  /*1050*/  LDC.64 R18, c[0x0][0x590] ;  /* 0x00016400ff127b82 */ /* 0x000ea40000000a00 */
[----:B--2---:R2:W5:Y:S01]  /*1060*/  LDG.E R18, desc[UR36][R18.64] ;  /* 0x0000002412127981 */ /* 0x004562000c1e1900 */
[----:B------:R-:W-:Y:S05]  /*1070*/  BRA `(.L_x_11) ;  /* 0x0000000000087947 */ /* 0x000fea0003800000 */
.L_x_12:
[----:B------:R-:W-:Y:S02]  /*1080*/  ULDC UR4, c[0x0][0x584] ;  /* 0x0001610000047ab9 */ /* 0x000fe40000000800 */
[----:B------:R-:W-:-:S07]  /*1090*/  IMAD.U32 R18, RZ, RZ, UR4 ;  /* 0x00000004ff127e24 */ /* 0x000fce000f8e00ff */
.L_x_11:
[----:B------:R-:W-:-:S13]  /*10a0*/  LOP3.LUT P0, RZ, R0, 0xff, RZ, 0xc0, !PT ;  /* 0x000000ff00ff7812 */ /* 0x000fda000780c0ff */
[----:B------:R-:W-:Y:S05]  /*10b0*/  @!P0 EXIT ;  /* 0x000000000000894d */ /* 0x000fea0003800000 */
[----:B------:R-:W-:Y:S01]  /*10c0*/  ULDC UR4, c[0x0][0x28c] ;  /* 0x0000a30000047ab9 */ /* 0x000fe20000000800 */
[----:B------:R-:W-:Y:S01]  /*10d0*/  UMOV UR38, URZ ;  /* 0x0000003f00267c82 */ /* 0x000fe20008000000 */
[----:B------:R-:W-:Y:S01]  /*10e0*/  UIADD3 UR4, UR4, 0x7f, URZ ;  /* 0x0000007f04047890 */ /* 0x000fe2000fffe03f */
[----:B------:R-:W-:-:S03]  /*10f0*/  UMOV UR39, URZ ;  /* 0x0000003f00277c82 */ /* 0x000fc60008000000 */
[----:B------:R-:W-:-:S04]  /*1100*/  USHF.R.S32.HI UR5, URZ, 0x1f, UR4 ;  /* 0x0000001f3f057899 */ /* 0x000fc80008011404 */
[----:B------:R-:W-:-:S04]  /*1110*/  ULEA.HI UR5, UR5, UR4, URZ, 0x7 ;  /* 0x0000000405057291 */ /* 0x000fc8000f8f383f */
[----:B------:R-:W-:-:S12]  /*1120*/  USHF.R.S32.HI UR44, URZ, 0x7, UR5 ;  /* 0x000000073f2c7899 */ /* 0x000fd80008011405 */
.L_x_546:
[----:B------:R-:W3:Y:S01]  /*1130*/  S2R R0, SR_TID.X ;  /* 0x0000000000007919 */ /* 0x000ee20000002100 */
[----:B----4-:R-:W4:Y:S01]  /*1140*/  S2UR UR7, SR_CgaCtaId ;  /* 0x00000000000779c3 */ /* 0x010f220000008800 */
[----:B------:R-:W-:Y:S02]  /*1150*/  UMOV UR6, 0x400 ;  /* 0x0000040000067882 */ /* 0x000fe40000000000 */
[----:B----4-:R-:W-:Y:S01]  /*1160*/  ULEA UR6, UR7, UR6, 0x18 ;  /* 0x0000000607067291 */ /* 0x010fe2000f8ec03f */
[----:B---3--:R-:W-:-:S04]  /*1170*/  LOP3.LUT R0, R0, 0x80, RZ, 0xc0, !PT ;  /* 0x0000008000007812 */ /* 0x008fc800078ec0ff */
[----:B------:R-:W-:-:S06]  /*1180*/  SHF.R.U32.HI R0, RZ, 0x7, R0 ;  /* 0x00000007ff007819 */ /* 0x000fcc0000011600 */
[----:B------:R-:W3:Y:S02]  /*1190*/  SHFL.IDX PT, R0, R0, RZ, 0x1f ;  /* 0x00001fff00007589 */ /* 0x000ee400000e0000 */
[----:B---3--:R-:W-:-:S13]  /*11a0*/  R2UR UR4, R0 ;  /* 0x00000000000472ca */ /* 0x008fda00000e0000 */
[----:B------:R-:W-:-:S04]  /*11b0*/  ULEA.HI UR5, UR4, UR4, URZ, 0x1 ;  /* 0x0000000404057291 */ /* 0x000fc8000f8f083f */
[----:B------:R-:W-:-:S04]  /*11c0*/  ULOP3.LUT UR5, UR5, 0x7fffe, URZ, 0xc0, !UPT ;  /* 0x0007fffe05057892 */ /* 0x000fc8000f8ec03f */
[----:B------:R-:W-:-:S03]  /*11d0*/  UIADD3 UR5, UR4, -UR5, URZ ;  /* 0x8000000504057290 */ /* 0x000fc6000fffe03f */
[----:B------:R-:W-:Y:S01]  /*11e0*/  ULDC UR4, c[0x0][0x28c] ;  /* 0x0000a30000047ab9 */ /* 0x000fe20000000800 */
[----:B------:R-:W-:Y:S01]  /*11f0*/  ULEA UR5, UR5, UR6, 0xd ;  /* 0x0000000605057291 */ /* 0x000fe2000f8e683f */
[----:B------:R-:W-:-:S03]  /*1200*/  ISETP.LT.AND P0, PT, RZ, UR4, PT ;  /* 0x00000004ff007c0c */ /* 0x000fc6000bf01270 */
[----:B------:R-:W-:-:S04]  /*1210*/  UIADD3 UR5, UR5, 0x100, URZ ;  /* 0x0000010005057890 */ /* 0x000fc8000fffe03f */
[----:B------:R-:W-:-:S04]  /*1220*/  USHF.R.U32.HI UR5, URZ, 0x4, UR5 ;  /* 0x000000043f057899 */ /* 0x000fc80008011605 */
[----:B------:R-:W-:-:S04]  /*1230*/  ULOP3.LUT UR5, UR5, 0x3fff, URZ, 0xc0, !UPT ;  /* 0x00003fff05057892 */ /* 0x000fc8000f8ec03f */
[----:B------:R-:W-:Y:S01]  /*1240*/  ULOP3.LUT UR45, UR5, 0x10000, URZ, 0xfc, !UPT ;  /* 0x00010000052d7892 */ /* 0x000fe2000f8efc3f */
[----:B0-2---:R-:W-:Y:S11]  /*1250*/  @P0 BRA `(.L_x_13) ;  /* 0x0000000000400947 */ /* 0x005ff60003800000 */
[----:B------:R-:W-:Y:S01]  /*1260*/  MOV R0, 0x0 ;  /* 0x0000000000007802 */ /* 0x000fe20000000f00 */
[----:B------:R-:W-:Y:S01]  /*1270*/  ULDC.64 UR4, c[0x4][0x68] ;  /* 0x01001a0000047ab9 */ /* 0x000fe20000000a00 */
[----:B------:R-:W-:Y:S01]  /*1280*/  ULDC.64 UR6, c[0x4][0x8] ;  /* 0x0100020000067ab9 */ /* 0x000fe20000000a00 */
[----:B------:R-:W-:Y:S01]  /*1290*/  MOV R4, UR4 ;  /* 0x0000000400047c02 */ /* 0x000fe20008000f00 */
[----:B01----:R0:W1:Y:S01]  /*12a0*/  LDC.64 R2, c[0x4][R0] ;  /* 0x0100000000027b82 */ /* 0x0030620000000a00 */
[----:B------:R-:W-:Y:S01]  /*12b0*/  IMAD.U32 R5, RZ, RZ, UR5 ;  /* 0x00000005ff057e24 */ /* 0x000fe2000f8e00ff */
[----:B------:R-:W-:Y:S01]  /*12c0*/  ULDC.64 UR4, c[0x4][0x70] ;  /* 0x01001c0000047ab9 */ /* 0x000fe20000000a00 */
[----:B------:R-:W-:Y:S01]  /*12d0*/  IMAD.U32 R10, RZ, RZ, UR6 ;  /* 0x00000006ff0a7e24 */ /* 0x000fe2000f8e00ff */
[----:B------:R-:W-:Y:S01]  /*12e0*/  MOV R7, UR5 ;  /* 0x0000000500077c02 */ /* 0x000fe20008000f00 */
[----:B------:R-:W-:Y:S01]  /*12f0*/  IMAD.U32 R6, RZ, RZ, UR4 ;  /* 0x00000004ff067e24 */ /* 0x000fe2000f8e00ff */
[----:B------:R-:W-:Y:S01]  /*1300*/  MOV R8, 0x1e1 ;  /* 0x000001e100087802 */ /* 0x000fe20000000f00 */
[----:B------:R-:W-:-:S02]  /*1310*/  IMAD.U32 R11, RZ, RZ, UR7 ;  /* 0x00000007ff0b7e24 */ /* 0x000fc4000f8e00ff */
[----:B------:R-:W-:Y:S02]  /*1320*/  IMAD.MOV.U32 R12, RZ, RZ, 0x1 ;  /* 0x00000001ff0c7424 */ /* 0x000fe400078e00ff */
[----:B0-----:R-:W-:-:S07]  /*1330*/  IMAD.MOV.U32 R13, RZ, RZ, RZ ;  /* 0x000000ffff0d7224 */ /* 0x001fce00078e00ff */
[----:B------:R-:W-:-:S07]  /*1340*/  LEPC R20, `(.L_x_13) ;  /* 0x000000001014794e */ /* 0x000fce0000000000 */
[----:B-12--5:R-:W-:Y:S05]  /*1350*/  CALL.ABS.NOINC R2 ;  /* 0x0000000002007343 */ /* 0x026fea0003c00000 */
.L_x_13:
[----:B------:R-:W-:-:S06]  /*1360*/  ULOP3.LUT UR4, UR40, 0x1, URZ, 0xfc, !UPT ;  /* 0x0000000128047892 */ /* 0x000fcc000f8efc3f */
[----:B------:R-:W-:-:S04]  /*1370*/  MOV R0, UR4 ;  /* 0x0000000400007c02 */ /* 0x000fc80008000f00 */
[----:B------:R-:W-:-:S13]  /*1380*/  ISETP.NE.AND P0, PT, R0, 0x3, PT ;  /* 0x000000030000780c */ /* 0x000fda0003f05270 */
[----:B------:R-:W-:Y:S05]  /*1390*/  @!P0 BRA `(.L_x_14) ;  /* 0x0000000000048947 */ /* 0x000fea0003800000 */
[----:B------:R-:W-:Y:S01]  /*13a0*/  BPT.TRAP 0x1 ;  /* 0x000000040000795c */ /* 0x000fe20000300000 */
.L_x_14:
[----:B------:R-:W3:Y:S01]  /*13b0*/  S2UR UR5, SR_CgaCtaId ;  /* 0x00000000000579c3 */ /* 0x000ee20000008800 */
[----:B------:R-:W-:Y:S01]  /*13c0*/  UMOV UR4, 0x400 ;  /* 0x0000040000047882 */ /* 0x000fe20000000000 */
[----:B01----:R-:W-:Y:S02]  /*13d0*/  IMAD.U32 R2, RZ, RZ, UR38 ;  /* 0x00000026ff027e24 */ /* 0x003fe4000f8e00ff */
[----:B------:R-:W-:-:S03]  /*13e0*/  IMAD.U32 R3, RZ, RZ, UR39 ;  /* 0x00000027ff037e24 */ /* 0x000fc6000f8e00ff */
[----:B------:R-:W-:Y:S01]  /*13f0*/  SHF.L.U32 R2, R2, 0x1f, RZ ;  /* 0x0000001f02027819 */ /* 0x000fe200000006ff */
[----:B---3--:R-:W-:-:S06]  /*1400*/  ULEA UR4, UR5, UR4, 0x18 ;  /* 0x0000000405047291 */ /* 0x008fcc000f8ec03f */
[----:B------:R-:W-:-:S05]  /*1410*/  MOV R0, UR4 ;  /* 0x0000000400007c02 */ /* 0x000fca0008000f00 */
[----:B------:R-:W-:-:S04]  /*1420*/  IMAD R3, R3, 0x8, R0 ;  /* 0x0000000803037824 */ /* 0x000fc800078e0200 */
[----:B------:R0:W1:Y:S01]  /*1430*/  SYNCS.PHASECHK.TRANS64.TRYWAIT P1, [R3+URZ], R2 ;  /* 0x00000002030075a7 */ /* 0x000062000802017f */
[----:B------:R-:W-:Y:S05]  /*1440*/  @!P0 BRA `(.L_x_15) ;  /* 0x0000000000048947 */ /* 0x000fea0003800000 */
[----:B------:R-:W-:Y:S01]  /*1450*/  BPT.TRAP 0x1 ;  /* 0x000000040000795c */ /* 0x000fe20000300000 */
.L_x_15:
[----:B-1----:R-:W-:Y:S05]  /*1460*/  @P1 BRA `(.L_x_16) ;  /* 0x0000000000081947 */ /* 0x002fea0003800000 */
[----:B------:R-:W1:Y:S02]  /*1470*/  SYNCS.PHASECHK.TRANS64.TRYWAIT P1, [R3+URZ], R2 ;  /* 0x00000002030075a7 */ /* 0x000e64000802017f */
[----:B-1----:R-:W-:Y:S05]  /*1480*/  @!P1 BRA `(.L_x_17) ;  /* 0x0000016c00f89947 */ /* 0x002fea0003800000 */
.L_x_16:
[----:B------:R-:W-:-:S04]  /*1490*/  UISETP.LT.AND UP0, UPT, UR44, 0x1, UPT ;  /* 0x000000012c00788c */ /* 0x000fc8000bf01270 */
[----:B------:R-:W-:-:S06]  /*14a0*/  USEL UR4, UR44, 0x1, UP0 ;  /* 0x000000012c047887 */ /* 0x000fcc0008000000 */
[----:B01----:R-:W-:Y:S01]  /*14b0*/  IMAD.U32 R2, RZ, RZ, UR4 ;  /* 0x00000004ff027e24 */ /* 0x003fe2000f8e00ff */
[----:B------:R-:W-:Y:S05]  /*14c0*/  WARPSYNC.ALL ;  /* 0x0000000000007948 */ /* 0x000fea0003800000 */
[----:B------:R-:W-:-:S04]  /*14d0*/  IADD3 R2, -R2, UR44, RZ ;  /* 0x0000002c02027c10 */ /* 0x000fc8000fffe1ff */
[----:B------:R-:W-:Y:S02]  /*14e0*/  ISETP.GE.AND P1, PT, R2, 0x1, PT ;  /* 0x000000010200780c */ /* 0x000fe40003f26270 */
[----:B------:R-:W-:Y:S01]  /*14f0*/  R2UR UR4, R0 ;  /* 0x00000000000472ca */ /* 0x000fe200000e0000 */
[----:B------:R-:W-:Y:S01]  /*1500*/  ULEA UR5, UR39, UR45, 0xb ;  /* 0x0000002d27057291 */ /* 0x000fe2000f8e583f */
[----:B------:R-:W-:Y:S01]  /*1510*/  WARPGROUP.ARRIVE ;  /* 0x00000000000079c5 */ /* 0x000fe20000000000 */
[----:B------:R-:W-:Y:S01]  /*1520*/  UMOV UR9, 0x40000040 ;  /* 0x4000004000097882 */ /* 0x000fe20000000000 */
[----:B------:R-:W-:Y:S01]  /*1530*/  UMOV UR11, 0x40000040 ;  /* 0x40000040000b7882 */ /* 0x000fe20000000000 */
[----:B-----5:R-:W-:Y:S03]  /*1540*/  STL [R1+0x2c4], R18 ;  /* 0x0002c41201007387 */ /* 0x020fe60000100800 */
[----:B------:R-:W-:Y:S01]  /*1550*/  UMOV UR8, UR5 ;  /* 0x0000000500087c82 */ /* 0x000fe20008000000 */
[----:B------:R0:W-:Y:S04]  /*1560*/  STL [R1+0x2c0], R17 ;  /* 0x0002c01101007387 */ /* 0x0001e80000100800 */
[----:B------:R-:W-:Y:S01]  /*1570*/  UIADD3 UR4, UR4, 0x28100, URZ ;  /* 0x0002810004047890 */ /* 0x000fe2000fffe03f */
[----:B------:R-:W-:Y:S03]  /*1580*/  STL [R1+0x2bc], R16 ;  /* 0x0002bc1001007387 */ /* 0x000fe60000100800 */
[----:B------:R-:W-:Y:S01]  /*1590*/  USHF.R.U32.HI UR4, URZ, 0x4, UR4 ;  /* 0x000000043f047899 */ /* 0x000fe20008011604 */
[----:B------:R1:W-:Y:S03]  /*15a0*/  STL [R1+0x2b8], R2 ;  /* 0x0002b80201007387 */ /* 0x0003e60000100800 */
[----:B------:R-:W-:Y:S01]  /*15b0*/  ULOP3.LUT UR4, UR4, 0x3fff, URZ, 0xc0, !UPT ;  /* 0x00003fff04047892 */ /* 0x000fe2000f8ec03f */
[----:B------:R3:W-:Y:S03]  /*15c0*/  STL [R1+0x2c8], R0 ;  /* 0x0002c80001007387 */ /* 0x0007e60000100800 */
[----:B------:R-:W-:-:S04]  /*15d0*/  ULOP3.LUT UR4, UR4, 0x10000, URZ, 0xfc, !UPT ;  /* 0x0001000004047892 */ /* 0x000fc8000f8efc3f */
[----:B------:R-:W-:-:S07]  /*15e0*/  ULEA UR6, UR39, UR4, 0xb ;  /* 0x0000000427067291 */ /* 0x000fce000f8e583f */
[----:B------:R-:W-:Y:S02]  /*15f0*/  UMOV UR10, UR6 ;  /* 0x00000006000a7c82 */ /* 0x000fe40008000000 */
[----:B------:R-:W-:Y:S01]  /*1600*/  IGMMA.64x256x32.S8.S8 R24, gdesc[UR8], RZ, !UPT, gsb0 ;  /* 0x06600000081879f1 */ /* 0x000fe2000c0410ff */
[----:B------:R-:W-:Y:S01]  /*1610*/  UIADD3 UR8, UR5, 0x400, URZ ;  /* 0x0000040005087890 */ /* 0x000fe2000fffe03f */
[----:B------:R-:W-:Y:S01]  /*1620*/  UMOV UR9, 0x40000040 ;  /* 0x4000004000097882 */ /* 0x000fe20000000000 */
[----:B------:R-:W-:Y:S02]  /*1630*/  WARPGROUP.DEPBAR.LE gsb0, 0x0 ;  /* 0x00008000000079c5 */ /* 0x000fe40000010000 */
[----:B------:R-:W-:Y:S01]  /*1640*/  STL.64 [R1], R24 ;  /* 0x0000001801007387 */ /* 0x000fe20000100a00 */
[----:B------:R-:W-:Y:S01]  /*1650*/  MOV R235, R45 ;  /* 0x0000002d00eb7202 */ /* 0x000fe20000000f00 */
[----:B------:R-:W-:Y:S01]  /*1660*/  IMAD.MOV.U32 R234, RZ, RZ, R46 ;  /* 0x000000ffffea7224 */ /* 0x000fe200078e002e */
[----:B------:R-:W-:Y:S01]  /*1670*/  MOV R232, R48 ;  /* 0x0000003000e87202 */ /* 0x000fe20000000f00 */
[----:B------:R-:W-:Y:S01]  /*1680*/  STL.64 [R1+0x8], R26 ;  /* 0x0000081a01007387 */ /* 0x000fe20000100a00 */
[----:B------:R-:W-:Y:S01]  /*1690*/  IMAD.MOV.U32 R233, RZ, RZ, R47 ;  /* 0x000000ffffe97224 */ /* 0x000fe200078e002f */
[----:B------:R-:W-:Y:S01]  /*16a0*/  MOV R229, R51 ;  /* 0x0000003300e57202 */ /* 0x000fe20000000f00 */
[----:B------:R-:W-:Y:S01]  /*16b0*/  IMAD.MOV.U32 R231, RZ, RZ, R49 ;  /* 0x000000ffffe77224 */ /* 0x000fe200078e0031 */
        /* <DEDUP_REMOVED lines=70> */
[----:B0-----:R-:W-:Y:S01]  /*1b20*/  MOV R17, R135 ;  /* 0x0000008700117202 */ /* 0x001fe20000000f00 */
        /* <DEDUP_REMOVED lines=9> */
[----:B-1----:R-:W-:Y:S01]  /*1bc0*/  MOV R2, R150 ;  /* 0x0000009600027202 */ /* 0x002fe20000000f00 */
[----:B------:R-:W-:Y:S01]  /*1bd0*/  IMAD.MOV.U32 R194, RZ, RZ, R110 ;  /* 0x000000ffffc27224 */ /* 0x000fe200078e006e */
[----:B------:R0:W-:Y:S01]  /*1be0*/  STL [R1+0x50], R44 ;  /* 0x0000502c01007387 */ /* 0x0001e20000100800 */
[----:B------:R-:W-:-:S02]  /*1bf0*/  IMAD.MOV.U32 R196, RZ, RZ, R112 ;  /* 0x000000ffffc47224 */ /* 0x000fc400078e0070 */
[----:B------:R-:W-:Y:S02]  /*1c00*/  IMAD.MOV.U32 R197, RZ, RZ, R113 ;  /* 0x000000ffffc57224 */ /* 0x000fe400078e0071 */
[----:B------:R-:W-:Y:S02]  /*1c10*/  IMAD.MOV.U32 R199, RZ, RZ, R115 ;  /* 0x000000ffffc77224 */ /* 0x000fe400078e0073 */
[----:B------:R-:W-:Y:S02]  /*1c20*/  IMAD.MOV.U32 R200, RZ, RZ, R116 ;  /* 0x000000ffffc87224 */ /* 0x000fe400078e0074 */
[----:B------:R-:W-:Y:S02]  /*1c30*/  IMAD.MOV.U32 R202, RZ, RZ, R118 ;  /* 0x000000ffffca7224 */ /* 0x000fe400078e0076 */
[----:B------:R-:W-:Y:S02]  /*1c40*/  IMAD.MOV.U32 R203, RZ, RZ, R119 ;  /* 0x000000ffffcb7224 */ /* 0x000fe400078e0077 */
        /* <DEDUP_REMOVED lines=8> */
[----:B--2---:R-:W-:Y:S02]  /*1cd0*/  IMAD.MOV.U32 R19, RZ, RZ, R133 ;  /* 0x000000ffff137224 */ /* 0x004fe400078e0085 */
        /* <DEDUP_REMOVED lines=11> */
[----:B---3--:R-:W-:Y:S02]  /*1d90*/  IMAD.MOV.U32 R0, RZ, RZ, R151 ;  /* 0x000000ffff007224 */ /* 0x008fe400078e0097 */
[----:B0-----:R-:W-:-:S06]  /*1da0*/  WARPGROUP.ARRIVE ;  /* 0x00000000000079c5 */ /* 0x001fcc0000000000 */
[----:B------:R-:W-:Y:S03]  /*1db0*/  IGMMA.64x256x32.S8.S8 R24, gdesc[UR8], RZ, !UPT, gsb0 ;  /* 0x06600000081879f1 */ /* 0x000fe6000c0410ff */
[----:B------:R-:W-:Y:S02]  /*1dc0*/  WARPGROUP.DEPBAR.LE gsb0, 0x0 ;  /* 0x00008000000079c5 */ /* 0x000fe40000010000 */
[----:B------:R-:W-:Y:S04]  /*1dd0*/  STL.64 [R1+0x578], R150 ;  /* 0x0005789601007387 */ /* 0x000fe80000100a00 */
        /* <DEDUP_REMOVED lines=20> */
[----:B------:R0:W-:Y:S04]  /*1f20*/  STL.64 [R1+0x4d0], R108 ;  /* 0x0004d06c01007387 */ /* 0x0001e80000100a00 */
[----:B0-----:R-:W2:Y:S04]  /*1f30*/  LDL.LU R108, [R1] ;  /* 0x00000000016c7983 */ /* 0x001ea80000300800 */
[----:B------:R-:W2:Y:S04]  /*1f40*/  LDL.LU R109, [R1+0x4] ;  /* 0x00000400016d7983 */ /* 0x000ea80000300800 */
        /* <DEDUP_REMOVED lines=18> */
[----:B------:R-:W2:Y:S01]  /*2070*/  LDL.LU R128, [R1+0x50] ;  /* 0x0000500001807983 */ /* 0x000ea20000300800 */
        /* <DEDUP_REMOVED lines=31> */
[----:B------:R-:W-:Y:S01]  /*2270*/  UIADD3 UR8, UR5, 0x2, URZ ;  /* 0x0000000205087890 */ /* 0x000fe2000fffe03f */
[----:B------:R-:W-:Y:S01]  /*2280*/  IMAD.MOV.U32 R214, RZ, RZ, R22 ;  /* 0x000000ffffd67224 */ /* 0x000fe200078e0016 */
[----:B------:R-:W-:Y:S01]  /*2290*/  UIADD3 UR10, UR6, 0x2, URZ ;  /* 0x00000002060a7890 */ /* 0x000fe2000fffe03f */
[----:B------:R-:W-:Y:S01]  /*22a0*/  IMAD.MOV.U32 R216, RZ, RZ, R20 ;  /* 0x000000ffffd87224 */ /* 0x000fe200078e0014 */
[----:B------:R-:W-:Y:S01]  /*22b0*/  UMOV UR9, 0x40000040 ;  /* 0x4000004000097882 */ /* 0x000fe20000000000 */
[----:B------:R-:W-:Y:S01]  /*22c0*/  IMAD.MOV.U32 R217, RZ, RZ, R19 ;  /* 0x000000ffffd97224 */ /* 0x000fe200078e0013 */
[----:B------:R-:W-:Y:S01]  /*22d0*/  UMOV UR11, 0x40000040 ;  /* 0x40000040000b7882 */ /* 0x000fe20000000000 */
        /* <DEDUP_REMOVED lines=11> */
[----:B------:R-:W-:-:S06]  /*2390*/  IMAD.MOV.U32 R235, RZ, RZ, R0 ;  /* 0x000000ffffeb7224 */ /* 0x000fcc00078e0000 */
[----:B--2---:R-:W-:-:S06]  /*23a0*/  WARPGROUP.ARRIVE ;  /* 0x00000000000079c5 */ /* 0x004fcc0000000000 */
[----:B------:R-:W-:Y:S03]  /*23b0*/  IGMMA.64x256x32.S8.S8 R108, gdesc[UR8], R108, gsb0 ;  /* 0x06600000086c79f1 */ /* 0x000fe6000804106c */
[----:B------:R-:W-:Y:S02]  /*23c0*/  WARPGROUP.DEPBAR.LE gsb0, 0x0 ;  /* 0x00008000000079c5 */ /* 0x000fe40000010000 */
[----:B------:R-:W-:Y:S04]  /*23d0*/  STL.64 [R1], R108 ;  /* 0x0000006c01007387 */ /* 0x000fe80000100a00 */
        /* <DEDUP_REMOVED lines=63> */
[----:B0-----:R-:W2:Y:S04]  /*27d0*/  LDL.LU.64 R150, [R1+0x578] ;  /* 0x0005780001967983 */ /* 0x001ea80000300a00 */
[----:B------:R-:W2:Y:S04]  /*27e0*/  LDL.LU.64 R148, [R1+0x570] ;  /* 0x0005700001947983 */ /* 0x000ea80000300a00 */
        /* <DEDUP_REMOVED lines=19> */
[----:B------:R-:W2:Y:S01]  /*2920*/  LDL.LU.64 R108, [R1+0x4d0] ;  /* 0x0004d000016c7983 */ /* 0x000ea20000300a00 */
[----:B------:R-:W-:Y:S01]  /*2930*/  UIADD3 UR8, UR5, 0x402, URZ ;  /* 0x0000040205087890 */ /* 0x000fe2000fffe03f */
[----:B------:R-:W-:Y:S01]  /*2940*/  UMOV UR9, 0x40000040 ;  /* 0x4000004000097882 */ /* 0x000fe20000000000 */
[----:B--2---:R-:W-:-:S07]  /*2950*/  WARPGROUP.ARRIVE ;  /* 0x00000000000079c5 */ /* 0x004fce0000000000 */
[----:B------:R-:W-:Y:S03]  /*2960*/  IGMMA.64x256x32.S8.S8 R24, gdesc[UR8], R24, gsb0 ;  /* 0x06600000081879f1 */ /* 0x000fe60008041018 */
        /* <DEDUP_REMOVED lines=65> */
[----:B0-----:R-:W2:Y:S04]  /*2d80*/  LDL.LU.64 R24, [R1] ;  /* 0x0000000001187983 */ /* 0x001ea80000300a00 */
        /* <DEDUP_REMOVED lines=63> */
[----:B------:R-:W-:-:S02]  /*3180*/  UIADD3 UR8, UR5, 0x4, URZ ;  /* 0x0000000405087890 */ /* 0x000fc4000fffe03f */
[----:B------:R-:W-:Y:S01]  /*3190*/  UIADD3 UR10, UR6, 0x4, URZ ;  /* 0x00000004060a7890 */ /* 0x000fe2000fffe03f */
[----:B------:R-:W-:Y:S01]  /*31a0*/  UMOV UR9, 0x40000040 ;  /* 0x4000004000097882 */ /* 0x000fe20000000000 */
[----:B------:R-:W-:Y:S01]  /*31b0*/  UMOV UR11, 0x40000040 ;  /* 0x40000040000b7882 */ /* 0x000fe20000000000 */
[----:B--2---:R-:W-:-:S06]  /*31c0*/  WARPGROUP.ARRIVE ;  /* 0x00000000000079c5 */ /* 0x004fcc0000000000 */
[----:B------:R-:W-:Y:S03]  /*31d0*/  IGMMA.64x256x32.S8.S8 R24, gdesc[UR8], R24, gsb0 ;  /* 0x06600000081879f1 */ /* 0x000fe60008041018 */
        /* <DEDUP_REMOVED lines=41> */
[----:B------:R0:W-:Y:S01]  /*3470*/  STL [R1+0x50], R44 ;  /* 0x0000502c01007387 */ /* 0x0001e20000100800 */
[----:B------:R-:W-:Y:S01]  /*3480*/  IMAD.MOV.U32 R206, RZ, RZ, R122 ;  /* 0x000000ffffce7224 */ /* 0x000fe200078e007a */
[----:B------:R-:W-:Y:S01]  /*3490*/  MOV R201, R117 ;  /* 0x0000007500c97202 */ /* 0x000fe20000000f00 */
[----:B------:R-:W-:Y:S01]  /*34a0*/  IMAD.MOV.U32 R205, RZ, RZ, R121 ;  /* 0x000000ffffcd7224 */ /* 0x000fe200078e0079 */
[----:B------:R-:W2:Y:S01]  /*34b0*/  LDL.LU.64 R150, [R1+0x4c8] ;  /* 0x0004c80001967983 */ /* 0x000ea20000300a00 */
        /* <DEDUP_REMOVED lines=96> */
[----:B------:R-:W-:-:S02]  /*3ac0*/  IMAD.MOV.U32 R18, RZ, RZ, R46 ;  /* 0x000000ffff127224 */ /* 0x000fc400078e002e */
[----:B------:R-:W-:Y:S01]  /*3ad0*/  IMAD.MOV.U32 R17, RZ, RZ, R47 ;  /* 0x000000ffff117224 */ /* 0x000fe200078e002f */
        /* <DEDUP_REMOVED lines=123> */
[----:B------:R-:W-:Y:S01]  /*4290*/  IMAD.MOV.U32 R222, RZ, RZ, R19 ;  /* 0x000000ffffde7224 */ /* 0x000fe200078e0013 */
[----:B------:R0:W5:Y:S01]  /*42a0*/  LDL.LU R0, [R1+0x2c8] ;  /* 0x0002c80001007983 */ /* 0x0001620000300800 */
[----:B------:R-:W-:-:S02]  /*42b0*/  IMAD.MOV.U32 R224, RZ, RZ, R14 ;  /* 0x000000ffffe07224 */ /* 0x000fc400078e000e */
[----:B------:R-:W-:Y:S01]  /*42c0*/  IMAD.MOV.U32 R225, RZ, RZ, R13 ;  /* 0x000000ffffe17224 */ /* 0x000fe200078e000d */
[----:B------:R0:W5:Y:S01]  /*42d0*/  LDL.LU R18, [R1+0x2c4] ;  /* 0x0002c40001127983 */ /* 0x0001620000300800 */
[----:B------:R-:W-:Y:S02]  /*42e0*/  IMAD.MOV.U32 R227, RZ, RZ, R11 ;  /* 0x000000ffffe37224 */ /* 0x000fe400078e000b */
[----:B------:R-:W-:Y:S01]  /*42f0*/  IMAD.MOV.U32 R228, RZ, RZ, R10 ;  /* 0x000000ffffe47224 */ /* 0x000fe200078e000a */
[----:B------:R0:W5:Y:S01]  /*4300*/  LDL.LU R17, [R1+0x2c0] ;  /* 0x0002c00001117983 */ /* 0x0001620000300800 */
[----:B------:R-:W-:Y:S02]  /*4310*/  IMAD.MOV.U32 R230, RZ, RZ, R8 ;  /* 0x000000ffffe67224 */ /* 0x000fe400078e0008 */
[----:B------:R-:W-:Y:S01]  /*4320*/  IMAD.MOV.U32 R231, RZ, RZ, R7 ;  /* 0x000000ffffe77224 */ /* 0x000fe200078e0007 */
[----:B------:R0:W5:Y:S01]  /*4330*/  LDL.LU R16, [R1+0x2bc] ;  /* 0x0002bc0001107983 */ /* 0x0001620000300800 */
[----:B------:R-:W-:-:S02]  /*4340*/  IMAD.MOV.U32 R233, RZ, RZ, R5 ;  /* 0x000000ffffe97224 */ /* 0x000fc400078e0005 */
[----:B------:R-:W-:Y:S01]  /*4350*/  IMAD.MOV.U32 R234, RZ, RZ, R4 ;  /* 0x000000ffffea7224 */ /* 0x000fe200078e0004 */
[----:B------:R0:W5:Y:S05]  /*4360*/  LDL.LU R2, [R1+0x2b8] ;  /* 0x0002b80001027983 */ /* 0x00016a0000300800 */
        /* <DEDUP_REMOVED lines=67> */
[----:B-1----:R-:W2:Y:S04]  /*47a0*/  LDL.LU.64 R150, [R1+0x2b0] ;  /* 0x0002b00001967983 */ /* 0x002ea80000300a00 */
        /* <DEDUP_REMOVED lines=26> */
[----:B0-----:R-:W-:Y:S05]  /*4950*/  @!P1 BRA `(.L_x_18) ;  /* 0x0000004000bc9947 */ /* 0x001fea0003800000 */
[----:B------:R-:W-:Y:S01]  /*4960*/  UIADD3 UR6, UR39, 0x1, URZ ;  /* 0x0000000127067890 */ /* 0x000fe2000fffe03f */
[----:B-----5:R-:W-:Y:S01]  /*4970*/  R2UR UR5, R2 ;  /* 0x00000000020572ca */ /* 0x020fe200000e0000 */
[----:B------:R-:W-:Y:S02]  /*4980*/  UMOV UR12, UR39 ;  /* 0x00000027000c7c82 */ /* 0x000fe40008000000 */
[----:B------:R-:W-:-:S04]  /*4990*/  UISETP.NE.AND UP0, UPT, UR6, 0x5, UPT ;  /* 0x000000050600788c */ /* 0x000fc8000bf05270 */
[----:B------:R-:W-:Y:S02]  /*49a0*/  USEL UR7, URZ, 0x1, UP0 ;  /* 0x000000013f077887 */ /* 0x000fe40008000000 */
[----:B------:R-:W-:Y:S02]  /*49b0*/  USEL UR6, UR6, URZ, UP0 ;  /* 0x0000003f06067287 */ /* 0x000fe40008000000 */
[----:B------:R-:W-:-:S12]  /*49c0*/  ULOP3.LUT UR7, UR38, UR7, URZ, 0x3c, !UPT ;  /* 0x0000000726077292 */ /* 0x000fd8000f8e3c3f */
.L_x_25:
[----:B0-----:R-:W-:Y:S05]  /*49d0*/  @!P0 BRA `(.L_x_19) ;  /* 0x0000000000048947 */ /* 0x001fea0003800000 */
[----:B------:R-:W-:Y:S01]  /*49e0*/  BPT.TRAP 0x1 ;  /* 0x000000040000795c */ /* 0x000fe20000300000 */
.L_x_19:
[----:B------:R-:W0:Y:S01]  /*49f0*/  S2UR UR9, SR_CgaCtaId ;  /* 0x00000000000979c3 */ /* 0x000e220000008800 */
[----:B------:R-:W-:Y:S01]  /*4a00*/  UMOV UR8, 0x400 ;  /* 0x0000040000087882 */ /* 0x000fe20000000000 */
[----:B------:R-:W-:Y:S02]  /*4a10*/  IMAD.U32 R3, RZ, RZ, UR7 ;  /* 0x00000007ff037e24 */ /* 0x000fe4000f8e00ff */
[----:B------:R-:W-:-:S03]  /*4a20*/  IMAD.U32 R2, RZ, RZ, UR6 ;  /* 0x00000006ff027e24 */ /* 0x000fc6000f8e00ff */
[----:B------:R-:W-:Y:S01]  /*4a30*/  SHF.L.U32 R3, R3, 0x1f, RZ ;  /* 0x0000001f03037819 */ /* 0x000fe200000006ff */
[----:B0-----:R-:W-:-:S06]  /*4a40*/  ULEA UR8, UR9, UR8, 0x18 ;  /* 0x0000000809087291 */ /* 0x001fcc000f8ec03f */
[----:B------:R-:W-:-:S05]  /*4a50*/  MOV R0, UR8 ;  /* 0x0000000800007c02 */ /* 0x000fca0008000f00 */
[----:B------:R-:W-:-:S04]  /*4a60*/  IMAD R2, R2, 0x8, R0 ;  /* 0x0000000802027824 */ /* 0x000fc800078e0200 */
[----:B------:R0:W1:Y:S01]  /*4a70*/  SYNCS.PHASECHK.TRANS64.TRYWAIT P1, [R2+URZ], R3 ;  /* 0x00000003020075a7 */ /* 0x000062000802017f */
[----:B------:R-:W-:Y:S05]  /*4a80*/  @!P0 BRA `(.L_x_20) ;  /* 0x0000000000048947 */ /* 0x000fea0003800000 */
[----:B------:R-:W-:Y:S01]  /*4a90*/  BPT.TRAP 0x1 ;  /* 0x000000040000795c */ /* 0x000fe20000300000 */
.L_x_20:
[----:B-1----:R-:W-:Y:S05]  /*4aa0*/  @P1 BRA `(.L_x_21) ;  /* 0x0000000000081947 */ /* 0x002fea0003800000 */
[----:B------:R-:W1:Y:S02]  /*4ab0*/  SYNCS.PHASECHK.TRANS64.TRYWAIT P1, [R2+URZ], R3 ;  /* 0x00000003020075a7 */ /* 0x000e64000802017f */
[----:B-1----:R-:W-:Y:S05]  /*4ac0*/  @!P1 BRA `(.L_x_22) ;  /* 0x00000138007c9947 */ /* 0x002fea0003800000 */
.L_x_21:
        /* <DEDUP_REMOVED lines=64> */
[----:B--2---:R-:W2:Y:S04]  /*4ed0*/  LDL.LU.64 R24, [R1] ;  /* 0x0000000001187983 */ /* 0x004ea80000300a00 */
        /* <DEDUP_REMOVED lines=63> */
[----:B------:R-:W-:-:S02]  /*52d0*/  ULEA UR13, UR6, UR45, 0xb ;  /* 0x0000002d060d7291 */ /* 0x000fc4000f8e583f */
[----:B------:R-:W-:Y:S01]  /*52e0*/  ULEA UR14, UR6, UR4, 0xb ;  /* 0x00000004060e7291 */ /* 0x000fe2000f8e583f */
[----:B------:R-:W-:Y:S01]  /*52f0*/  STL [R1+0x2c4], R18 ;  /* 0x0002c41201007387 */ /* 0x000fe20000100800 */
[----:B------:R-:W-:Y:S01]  /*5300*/  UMOV UR9, 0x40000040 ;  /* 0x4000004000097882 */ /* 0x000fe20000000000 */
[----:B------:R-:W-:Y:S02]  /*5310*/  UMOV UR11, 0x40000040 ;  /* 0x40000040000b7882 */ /* 0x000fe40000000000 */
[----:B------:R-:W-:Y:S01]  /*5320*/  UMOV UR8, UR13 ;  /* 0x0000000d00087c82 */ /* 0x000fe20008000000 */
[----:B------:R-:W-:Y:S01]  /*5330*/  STL [R1+0x2c0], R17 ;  /* 0x0002c01101007387 */ /* 0x000fe20000100800 */
[----:B------:R-:W-:-:S03]  /*5340*/  UMOV UR10, UR14 ;  /* 0x0000000e000a7c82 */ /* 0x000fc60008000000 */
[----:B------:R-:W-:Y:S04]  /*5350*/  STL [R1+0x2bc], R16 ;  /* 0x0002bc1001007387 */ /* 0x000fe80000100800 */
[----:B------:R3:W-:Y:S01]  /*5360*/  STL [R1+0x2b8], R0 ;  /* 0x0002b80001007387 */ /* 0x0007e20000100800 */
[----:B--2---:R-:W-:-:S06]  /*5370*/  WARPGROUP.ARRIVE ;  /* 0x00000000000079c5 */ /* 0x004fcc0000000000 */
[----:B------:R-:W-:Y:S03]  /*5380*/  IGMMA.64x256x32.S8.S8 R24, gdesc[UR8], R24, gsb0 ;  /* 0x06600000081879f1 */ /* 0x000fe60008041018 */
[----:B------:R-:W-:Y:S02]  /*5390*/  WARPGROUP.DEPBAR.LE gsb0, 0x0 ;  /* 0x00008000000079c5 */ /* 0x000fe40000010000 */
[----:B------:R-:W-:Y:S01]  /*53a0*/  STL.64 [R1], R24 ;  /* 0x0000001801007387 */ /* 0x000fe20000100a00 */
[----:B01----:R-:W-:Y:S01]  /*53b0*/  IMAD.MOV.U32 R2, RZ, RZ, R150 ;  /* 0x000000ffff027224 */ /* 0x003fe200078e0096 */
[----:B---3--:R-:W-:Y:S01]  /*53c0*/  MOV R0, R151 ;  /* 0x0000009700007202 */ /* 0x008fe20000000f00 */
[----:B------:R-:W-:Y:S01]  /*53d0*/  IMAD.MOV.U32 R3, RZ, RZ, R149 ;  /* 0x000000ffff037224 */ /* 0x000fe200078e0095 */
[----:B------:R-:W-:Y:S01]  /*53e0*/  STL.64 [R1+0x8], R26 ;  /* 0x0000081a01007387 */ /* 0x000fe20000100a00 */
        /* <DEDUP_REMOVED lines=253> */
[----:B------:R-:W-:-:S02]  /*63c0*/  IMAD.MOV.U32 R150, RZ, RZ, R214 ;  /* 0x000000ffff967224 */ /* 0x000fc400078e00d6 */
[----:B------:R-:W-:Y:S01]  /*63d0*/  IMAD.MOV.U32 R151, RZ, RZ, R213 ;  /* 0x000000ffff977224 */ /* 0x000fe200078e00d5 */
[----:B------:R-:W-:Y:S01]  /*63e0*/  MOV R213, R23 ;  /* 0x0000001700d57202 */ /* 0x000fe20000000f00 */
        /* <DEDUP_REMOVED lines=14> */
[----:B------:R-:W-:Y:S01]  /*64d0*/  IMAD.MOV.U32 R235, RZ, RZ, R0 ;  /* 0x000000ffffeb7224 */ /* 0x000fe200078e0000 */
[----:B------:R-:W-:Y:S02]  /*64e0*/  UIADD3 UR8, UR13, 0x2, URZ ;  /* 0x000000020d087890 */ /* 0x000fe4000fffe03f */
[----:B------:R-:W-:Y:S01]  /*64f0*/  UIADD3 UR10, UR14, 0x2, URZ ;  /* 0x000000020e0a7890 */ /* 0x000fe2000fffe03f */
[----:B------:R-:W-:Y:S01]  /*6500*/  UMOV UR9, 0x40000040 ;  /* 0x4000004000097882 */ /* 0x000fe20000000000 */
[----:B------:R-:W-:Y:S01]  /*6510*/  UMOV UR11, 0x40000040 ;  /* 0x40000040000b7882 */ /* 0x000fe20000000000 */
        /* <DEDUP_REMOVED lines=235> */
[----:B------:R-:W-:Y:S01]  /*73d0*/  STL.64 [R1+0x30], R36 ;  /* 0x0000302401007387 */ /* 0x000fe20000100a00 */
[----:B------:R-:W-:-:S03]  /*73e0*/  IMAD.MOV.U32 R3, RZ, RZ, R150 ;  /* 0x000000ffff037224 */ /* 0x000fc600078e0096 */
[----:B------:R-:W-:Y:S01]  /*73f0*/  STL.64 [R1+0x38], R38 ;  /* 0x0000382601007387 */ /* 0x000fe20000100a00 */
[----:B------:R-:W-:-:S03]  /*7400*/  MOV R2, R151 ;  /* 0x0000009700027202 */ /* 0x000fc60000000f00 */
[----:B------:R-:W-:Y:S01]  /*7410*/  STL.64 [R1+0x40], R40 ;  /* 0x0000402801007387 */ /* 0x000fe20000100a00 */
[----:B------:R-:W-:Y:S01]  /*7420*/  IMAD.MOV.U32 R5, RZ, RZ, R148 ;  /* 0x000000ffff057224 */ /* 0x000fe200078e0094 */
[----:B------:R-:W-:Y:S02]  /*7430*/  MOV R4, R149 ;  /* 0x0000009500047202 */ /* 0x000fe40000000f00 */
[----:B------:R-:W-:Y:S01]  /*7440*/  STL.64 [R1+0x48], R42 ;  /* 0x0000482a01007387 */ /* 0x000fe20000100a00 */
[----:B------:R-:W-:Y:S01]  /*7450*/  IMAD.MOV.U32 R7, RZ, RZ, R146 ;  /* 0x000000ffff077224 */ /* 0x000fe200078e0092 */
[----:B------:R-:W-:Y:S02]  /*7460*/  MOV R6, R147 ;  /* 0x0000009300067202 */ /* 0x000fe40000000f00 */
[----:B------:R0:W-:Y:S01]  /*7470*/  STL [R1+0x50], R44 ;  /* 0x0000502c01007387 */ /* 0x0001e20000100800 */
[----:B------:R-:W-:Y:S01]  /*7480*/  IMAD.MOV.U32 R9, RZ, RZ, R144 ;  /* 0x000000ffff097224 */ /* 0x000fe200078e0090 */
[----:B------:R-:W-:-:S02]  /*7490*/  MOV R8, R145 ;  /* 0x0000009100087202 */ /* 0x000fc40000000f00 */
[----:B------:R-:W2:Y:S01]  /*74a0*/  LDL.LU.64 R150, [R1+0x4c0] ;  /* 0x0004c00001967983 */ /* 0x000ea20000300a00 */
[----:B------:R-:W-:Y:S01]  /*74b0*/  IMAD.MOV.U32 R11, RZ, RZ, R142 ;  /* 0x000000ffff0b7224 */ /* 0x000fe200078e008e */
[----:B------:R-:W-:Y:S02]  /*74c0*/  MOV R10, R143 ;  /* 0x0000008f000a7202 */ /* 0x000fe40000000f00 */
[----:B------:R-:W2:Y:S01]  /*74d0*/  LDL.LU.64 R148, [R1+0x4b8] ;  /* 0x0004b80001947983 */ /* 0x000ea20000300a00 */
[----:B------:R-:W-:Y:S01]  /*74e0*/  IMAD.MOV.U32 R13, RZ, RZ, R140 ;  /* 0x000000ffff0d7224 */ /* 0x000fe200078e008c */
[----:B------:R-:W-:Y:S02]  /*74f0*/  MOV R12, R141 ;  /* 0x0000008d000c7202 */ /* 0x000fe40000000f00 */
[----:B------:R-:W2:Y:S01]  /*7500*/  LDL.LU.64 R146, [R1+0x4b0] ;  /* 0x0004b00001927983 */ /* 0x000ea20000300a00 */
        /* <DEDUP_REMOVED lines=21> */
[----:B------:R-:W-:Y:S01]  /*7660*/  MOV R208, R124 ;  /* 0x0000007c00d07202 */ /* 0x000fe20000000f00 */
[----:B------:R-:W-:Y:S02]  /*7670*/  IMAD.MOV.U32 R209, RZ, RZ, R125 ;  /* 0x000000ffffd17224 */ /* 0x000fe400078e007d */
[----:B------:R-:W2:Y:S01]  /*7680*/  LDL.LU.64 R130, [R1+0x470] ;  /* 0x0004700001827983 */ /* 0x000ea20000300a00 */
[----:B------:R-:W-:-:S03]  /*7690*/  IMAD.MOV.U32 R206, RZ, RZ, R122 ;  /* 0x000000ffffce7224 */ /* 0x000fc600078e007a */
[----:B------:R-:W2:Y:S01]  /*76a0*/  LDL.LU.64 R128, [R1+0x468] ;  /* 0x0004680001807983 */ /* 0x000ea20000300a00 */
[----:B------:R-:W-:Y:S01]  /*76b0*/  IMAD.MOV.U32 R207, RZ, RZ, R123 ;  /* 0x000000ffffcf7224 */ /* 0x000fe200078e007b */
[----:B------:R-:W-:Y:S02]  /*76c0*/  MOV R205, R121 ;  /* 0x0000007900cd7202 */ /* 0x000fe40000000f00 */
[----:B------:R-:W2:Y:S01]  /*76d0*/  LDL.LU.64 R126, [R1+0x460] ;  /* 0x00046000017e7983 */ /* 0x000ea20000300a00 */
[----:B------:R-:W-:Y:S01]  /*76e0*/  IMAD.MOV.U32 R204, RZ, RZ, R120 ;  /* 0x000000ffffcc7224 */ /* 0x000fe200078e0078 */
[----:B------:R-:W-:Y:S02]  /*76f0*/  MOV R202, R118 ;  /* 0x0000007600ca7202 */ /* 0x000fe40000000f00 */
[----:B------:R-:W2:Y:S01]  /*7700*/  LDL.LU.64 R124, [R1+0x458] ;  /* 0x00045800017c7983 */ /* 0x000ea20000300a00 */
[----:B------:R-:W-:-:S03]  /*7710*/  IMAD.MOV.U32 R203, RZ, RZ, R119 ;  /* 0x000000ffffcb7224 */ /* 0x000fc600078e0077 */
[----:B------:R-:W2:Y:S01]  /*7720*/  LDL.LU.64 R122, [R1+0x450] ;  /* 0x00045000017a7983 */ /* 0x000ea20000300a00 */
[----:B------:R-:W-:Y:S01]  /*7730*/  IMAD.MOV.U32 R200, RZ, RZ, R116 ;  /* 0x000000ffffc87224 */ /* 0x000fe200078e0074 */
[----:B------:R-:W-:Y:S01]  /*7740*/  MOV R199, R115 ;  /* 0x0000007300c77202 */ /* 0x000fe20000000f00 */
[----:B------:R-:W-:Y:S01]  /*7750*/  IMAD.MOV.U32 R201, RZ, RZ, R117 ;  /* 0x000000ffffc97224 */ /* 0x000fe200078e0075 */
        /* <DEDUP_REMOVED lines=105> */
[----:B------:R-:W-:-:S03]  /*7df0*/  IMAD.MOV.U32 R18, RZ, RZ, R45 ;  /* 0x000000ffff127224 */ /* 0x000fc600078e002d */
        /* <DEDUP_REMOVED lines=103> */
[----:B------:R-:W-:Y:S01]  /*8470*/  UIADD3 UR8, UR13, 0x6, URZ ;  /* 0x000000060d087890 */ /* 0x000fe2000fffe03f */
[----:B------:R0:W5:Y:S01]  /*8480*/  LDL.LU R18, [R1+0x2c4] ;  /* 0x0002c40001127983 */ /* 0x0001620000300800 */
[----:B------:R-:W-:Y:S01]  /*8490*/  UIADD3 UR10, UR14, 0x6, URZ ;  /* 0x000000060e0a7890 */ /* 0x000fe2000fffe03f */
[----:B------:R-:W-:Y:S01]  /*84a0*/  UMOV UR9, 0x40000040 ;  /* 0x4000004000097882 */ /* 0x000fe20000000000 */
[----:B------:R-:W-:Y:S01]  /*84b0*/  UMOV UR11, 0x40000040 ;  /* 0x40000040000b7882 */ /* 0x000fe20000000000 */
[----:B------:R0:W5:Y:S04]  /*84c0*/  LDL.LU R17, [R1+0x2c0] ;  /* 0x0002c00001117983 */ /* 0x0001680000300800 */
[----:B------:R0:W5:Y:S04]  /*84d0*/  LDL.LU R16, [R1+0x2bc] ;  /* 0x0002bc0001107983 */ /* 0x0001680000300800 */
[----:B------:R0:W5:Y:S01]  /*84e0*/  LDL.LU R0, [R1+0x2b8] ;  /* 0x0002b80001007983 */ /* 0x0001620000300800 */
        /* <DEDUP_REMOVED lines=95> */
[----:B------:R-:W-:Y:S01]  /*8ae0*/  BPT.TRAP 0x1 ;  /* 0x000000040000795c */ /* 0x000fe20000300000 */
.L_x_23:
[----:B------:R-:W-:Y:S01]  /*8af0*/  IMAD.U32 R2, RZ, RZ, UR12 ;  /* 0x0000000cff027e24 */ /* 0x000fe2000f8e00ff */
[----:B------:R-:W-:-:S04]  /*8b00*/  UISETP.GT.U32.AND UP0, UPT, UR40, 0x1, UPT ;  /* 0x000000012800788c */ /* 0x000fc8000bf04070 */
[----:B-----5:R-:W-:Y:S02]  /*8b10*/  LEA R2, R2, R0, 0x3 ;  /* 0x0000000002027211 */ /* 0x020fe400078e18ff */
[----:B------:R-:W-:-:S03]  /*8b20*/  PLOP3.LUT P1, PT, PT, PT, UP0, 0x80, 0x0 ;  /* 0x000000000000781c */ /* 0x000fc60003f2f008 */
[----:B------:R-:W-:-:S05]  /*8b30*/  VIADD R2, R2, 0x28 ;  /* 0x0000002802027836 */ /* 0x000fca0000000000 */
[----:B------:R-:W-:-:S04]  /*8b40*/  PRMT R2, RZ, 0x654, R2 ;  /* 0x00000654ff027816 */ /* 0x000fc80000000002 */
[----:B------:R0:W-:Y:S01]  /*8b50*/  SYNCS.ARRIVE.TRANS64.RED.A1T0 RZ, [R2+URZ], RZ ;  /* 0x000000ff02ff79a7 */ /* 0x0001e2000810043f */
[----:B------:R-:W-:Y:S05]  /*8b60*/  @P1 BRA `(.L_x_24) ;  /* 0x0000000000041947 */ /* 0x000fea0003800000 */
[----:B------:R-:W-:Y:S01]  /*8b70*/  BPT.TRAP 0x1 ;  /* 0x000000040000795c */ /* 0x000fe20000300000 */
.L_x_24:
[----:B------:R-:W-:Y:S02]  /*8b80*/  UISETP.GT.AND UP2, UPT, UR5, 0x1, UPT ;  /* 0x000000010500788c */ /* 0x000fe4000bf44270 */
[----:B------:R-:W-:Y:S02]  /*8b90*/  UIADD3 UR6, UR6, 0x1, URZ ;  /* 0x0000000106067890 */ /* 0x000fe4000fffe03f */
[----:B------:R-:W-:Y:S02]  /*8ba0*/  UIADD3 UR12, UR12, 0x1, URZ ;  /* 0x000000010c0c7890 */ /* 0x000fe4000fffe03f */
[----:B------:R-:W-:Y:S01]  /*8bb0*/  PLOP3.LUT P1, PT, PT, PT, UP2, 0x80, 0x0 ;  /* 0x000000000000781c */ /* 0x000fe20003f2f028 */
[----:B------:R-:W-:Y:S02]  /*8bc0*/  UISETP.NE.AND UP0, UPT, UR6, 0x5, UPT ;  /* 0x000000050600788c */ /* 0x000fe4000bf05270 */
[----:B------:R-:W-:Y:S02]  /*8bd0*/  UIADD3 UR8, UR5, -0x1, URZ ;  /* 0xffffffff05087890 */ /* 0x000fe4000fffe03f */
[----:B------:R-:W-:-:S02]  /*8be0*/  USEL UR5, URZ, 0x1, UP0 ;  /* 0x000000013f057887 */ /* 0x000fc40008000000 */
[----:B------:R-:W-:Y:S02]  /*8bf0*/  UISETP.NE.AND UP1, UPT, UR12, 0x5, UPT ;  /* 0x000000050c00788c */ /* 0x000fe4000bf25270 */
[----:B------:R-:W-:Y:S02]  /*8c00*/  ULOP3.LUT UR7, UR7, UR5, URZ, 0x3c, !UPT ;  /* 0x0000000507077292 */ /* 0x000fe4000f8e3c3f */
[----:B------:R-:W-:Y:S02]  /*8c10*/  USEL UR6, UR6, URZ, UP0 ;  /* 0x0000003f06067287 */ /* 0x000fe40008000000 */
[----:B------:R-:W-:Y:S01]  /*8c20*/  USEL UR12, UR12, URZ, UP1 ;  /* 0x0000003f0c0c7287 */ /* 0x000fe20008800000 */
[----:B------:R-:W-:Y:S01]  /*8c30*/  UMOV UR5, UR8 ;  /* 0x0000000800057c82 */ /* 0x000fe20008000000 */
[----:B------:R-:W-:Y:S10]  /*8c40*/  @P1 BRA `(.L_x_25) ;  /* 0xffffffbc00601947 */ /* 0x000ff4000383ffff */
.L_x_18:
[----:B0----5:R-:W0:Y:S02]  /*8c50*/  LDC R2, c[0x0][0x28c] ;  /* 0x0000a300ff027b82 */ /* 0x021e240000000800 */
[----:B0-----:R-:W-:-:S13]  /*8c60*/  ISETP.GE.AND P1, PT, R2, 0x1, PT ;  /* 0x000000010200780c */ /* 0x001fda0003f26270 */
[----:B------:R-:W-:Y:S05]  /*8c70*/  @!P1 BRA `(.L_x_26) ;  /* 0x0000000000449947 */ /* 0x000fea0003800000 */
[----:B------:R-:W-:Y:S05]  /*8c80*/  @!P0 BRA `(.L_x_27) ;  /* 0x0000000000048947 */ /* 0x000fea0003800000 */
[----:B------:R-:W-:Y:S01]  /*8c90*/  BPT.TRAP 0x1 ;  /* 0x000000040000795c */ /* 0x000fe20000300000 */
.L_x_27:
[----:B------:R-:W-:-:S04]  /*8ca0*/  UISETP.LT.AND UP0, UPT, UR44, 0x1, UPT ;  /* 0x000000012c00788c */ /* 0x000fc8000bf01270 */
[----:B------:R-:W-:Y:S02]  /*8cb0*/  USEL UR6, UR44, 0x1, UP0 ;  /* 0x000000012c067887 */ /* 0x000fe40008000000 */
[----:B------:R-:W-:Y:S02]  /*8cc0*/  UISETP.GT.U32.AND UP0, UPT, UR40, 0x1, UPT ;  /* 0x000000012800788c */ /* 0x000fe4000bf04070 */
[----:B------:R-:W-:-:S04]  /*8cd0*/  UIADD3 UR6, UR39, UR44, -UR6 ;  /* 0x0000002c27067290 */ /* 0x000fc8000fffe806 */
[----:B------:R-:W-:Y:S01]  /*8ce0*/  UIMAD.WIDE.U32 UR4, UR6, -0x33333333, URZ ;  /* 0xcccccccd060478a5 */ /* 0x000fe2000f8e003f */
[----:B------:R-:W-:-:S03]  /*8cf0*/  PLOP3.LUT P0, PT, PT, PT, UP0, 0x80, 0x0 ;  /* 0x000000000000781c */ /* 0x000fc60003f0f008 */
[----:B------:R-:W-:-:S04]  /*8d00*/  USHF.R.U32.HI UR4, URZ, 0x2, UR5 ;  /* 0x000000023f047899 */ /* 0x000fc80008011605 */
[----:B------:R-:W-:-:S06]  /*8d10*/  UIMAD UR6, UR4, -0x5, UR6 ;  /* 0xfffffffb040678a4 */ /* 0x000fcc000f8e0206 */
[----:B------:R-:W-:-:S05]  /*8d20*/  MOV R2, UR6 ;  /* 0x0000000600027c02 */ /* 0x000fca0008000f00 */
[----:B------:R-:W-:-:S05]  /*8d30*/  IMAD R0, R2, 0x8, R0 ;  /* 0x0000000802007824 */ /* 0x000fca00078e0200 */
[----:B------:R-:W-:-:S04]  /*8d40*/  IADD3 R0, R0, 0x28, RZ ;  /* 0x0000002800007810 */ /* 0x000fc80007ffe0ff */
[----:B------:R-:W-:-:S04]  /*8d50*/  PRMT R0, RZ, 0x654, R0 ;  /* 0x00000654ff007816 */ /* 0x000fc80000000000 */
[----:B------:R0:W-:Y:S01]  /*8d60*/  SYNCS.ARRIVE.TRANS64.RED.A1T0 RZ, [R0+URZ], RZ ;  /* 0x000000ff00ff79a7 */ /* 0x0001e2000810043f */
[----:B------:R-:W-:Y:S05]  /*8d70*/  @P0 BRA `(.L_x_26) ;  /* 0x0000000000040947 */ /* 0x000fea0003800000 */
[----:B------:R-:W-:Y:S01]  /*8d80*/  BPT.TRAP 0x1 ;  /* 0x000000040000795c */ /* 0x000fe20000300000 */
.L_x_26:
[----:B------:R-:W1:Y:S01]  /*8d90*/  S2R R6, SR_TID.X ;  /* 0x0000000000067919 */ /* 0x000e620000002100 */
[----:B------:R-:W-:Y:S01]  /*8da0*/  IMAD.MOV.U32 R13, RZ, RZ, 0x6540 ;  /* 0x00006540ff0d7424 */ /* 0x000fe200078e00ff */
[----:B------:R-:W-:Y:S02]  /*8db0*/  UIMAD.WIDE UR8, UR41, 0x100, URZ ;  /* 0x00000100290878a5 */ /* 0x000fe4000f8e023f */
[----:B------:R-:W-:Y:S01]  /*8dc0*/  USHF.R.S32.HI UR10, URZ, 0x1f, UR43 ;  /* 0x0000001f3f0a7899 */ /* 0x000fe2000801142b */
[----:B------:R-:W-:Y:S01]  /*8dd0*/  ULDC.64 UR6, c[0x0][0x5d0] ;  /* 0x0001740000067ab9 */ /* 0x000fe20000000a00 */
[----:B------:R-:W-:Y:S02]  /*8de0*/  USHF.L.U32 UR41, UR41, 0x8, URZ ;  /* 0x0000000829297899 */ /* 0x000fe4000800063f */
[----:B------:R-:W-:Y:S02]  /*8df0*/  UIMAD UR4, UR10, UR6, URZ ;  /* 0x000000060a0472a4 */ /* 0x000fe4000f8e023f */
[----:B------:R-:W-:-:S02]  /*8e00*/  UIADD3 UR39, UR44, UR39, URZ ;  /* 0x000000272c277290 */ /* 0x000fc4000fffe03f */
[----:B------:R-:W-:Y:S02]  /*8e10*/  UIMAD UR4, UR43, UR7, UR4 ;  /* 0x000000072b0472a4 */ /* 0x000fe4000f8e0204 */
[----:B------:R-:W-:Y:S02]  /*8e20*/  UISETP.GT.U32.AND UP1, UPT, UR39, 0x4, UPT ;  /* 0x000000042700788c */ /* 0x000fe4000bf24070 */
[----:B------:R-:W-:Y:S02]  /*8e30*/  UISETP.GE.U32.AND UP2, UPT, UR44, 0x5, UPT ;  /* 0x000000052c00788c */ /* 0x000fe4000bf46070 */
[----:B------:R-:W-:Y:S01]  /*8e40*/  UISETP.LT.U32.AND UP1, UPT, UR44, 0x5, UP1 ;  /* 0x000000052c00788c */ /* 0x000fe20008f21070 */
[--C-:B-1----:R-:W-:Y:S02]  /*8e50*/  SHF.R.U32.HI R2, RZ, 0x7, R6.reuse ;  /* 0x00000007ff027819 */ /* 0x102fe40000011606 */
[----:B------:R-:W-:Y:S02]  /*8e60*/  SHF.R.U32.HI R3, RZ, 0x2, R6 ;  /* 0x00000002ff037819 */ /* 0x000fe40000011606 */
[----:B------:R-:W-:-:S02]  /*8e70*/  LOP3.LUT R2, R2, 0x1, RZ, 0xc0, !PT ;  /* 0x0000000102027812 */ /* 0x000fc400078ec0ff */
[C---:B------:R-:W-:Y:S02]  /*8e80*/  SHF.L.U32 R12, R6.reuse, 0x1, RZ ;  /* 0x00000001060c7819 */ /* 0x040fe400000006ff */
[----:B------:R-:W-:Y:S01]  /*8e90*/  LOP3.LUT R4, R6, 0x60, RZ, 0xc0, !PT ;  /* 0x0000006006047812 */ /* 0x000fe200078ec0ff */
[----:B------:R-:W-:Y:S01]  /*8ea0*/  IMAD.SHL.U32 R158, R2, 0x40, RZ ;  /* 0x00000040029e7824 */ /* 0x000fe200078e00ff */
[----:B------:R-:W-:Y:S02]  /*8eb0*/  LOP3.LUT R3, R3, 0x7, RZ, 0xc0, !PT ;  /* 0x0000000703037812 */ /* 0x000fe400078ec0ff */
[----:B------:R-:W-:Y:S02]  /*8ec0*/  LOP3.LUT R12, R12, 0x6, RZ, 0xc0, !PT ;  /* 0x000000060c0c7812 */ /* 0x000fe400078ec0ff */
[----:B------:R-:W-:Y:S02]  /*8ed0*/  SHF.R.U32.HI R4, RZ, 0x1, R4 ;  /* 0x00000001ff047819 */ /* 0x000fe40000011604 */
[----:B------:R-:W-:-:S02]  /*8ee0*/  LOP3.LUT R158, R158, 0x40, R3, 0xe2, !PT ;  /* 0x000000409e9e7812 */ /* 0x000fc400078ee203 */
[----:B------:R-:W-:Y:S01]  /*8ef0*/  PRMT R12, R12, R13, UR42 ;  /* 0x0000002a0c0c7e16 */ /* 0x000fe2000800000d */
[----:B------:R-:W-:Y:S01]  /*8f00*/  USHF.L.U32 UR42, UR42, 0x8, URZ ;  /* 0x000000082a2a7899 */ /* 0x000fe2000800063f */
[----:B0-----:R-:W-:Y:S01]  /*8f10*/  IADD3 R0, RZ, -R4, -R3 ;  /* 0x80000004ff007210 */ /* 0x001fe20007ffe803 */
[----:B------:R-:W-:Y:S01]  /*8f20*/  IMAD.MOV.U32 R3, RZ, RZ, -0x2 ;  /* 0xfffffffeff037424 */ /* 0x000fe200078e00ff */
[----:B------:R-:W-:Y:S02]  /*8f30*/  LOP3.LUT R158, R158, UR8, R4, 0xfe, !PT ;  /* 0x000000089e9e7c12 */ /* 0x000fe4000f8efe04 */
[----:B------:R-:W-:Y:S01]  /*8f40*/  SHF.R.S32.HI R13, RZ, 0x1f, R12 ;  /* 0x0000001fff0d7819 */ /* 0x000fe2000001140c */
[----:B------:R-:W-:Y:S01]  /*8f50*/  IMAD R0, R2, -0x40, R0 ;  /* 0xffffffc002007824 */ /* 0x000fe200078e0200 */
[----:B------:R-:W-:Y:S01]  /*8f60*/  MOV R4, UR6 ;  /* 0x0000000600047c02 */ /* 0x000fe20008000f00 */
[----:B------:R-:W-:Y:S02]  /*8f70*/  ULDC UR6, c[0x0][0x284] ;  /* 0x0000a10000067ab9 */ /* 0x000fe40000000800 */
[----:B------:R-:W-:-:S02]  /*8f80*/  MOV R19, UR6 ;  /* 0x0000000600137c02 */ /* 0x000fc40008000f00 */
[----:B------:R-:W-:Y:S02]  /*8f90*/  IMAD.WIDE.U32 R4, R4, UR43, R12 ;  /* 0x0000002b04047c25 */ /* 0x000fe4000f8e000c */
[----:B------:R-:W-:Y:S02]  /*8fa0*/  IADD3 R19, R19, -UR41, R0 ;  /* 0x8000002913137c10 */ /* 0x000fe4000fffe000 */
[----:B------:R-:W-:Y:S01]  /*8fb0*/  VIADD R5, R5, UR4 ;  /* 0x0000000405057c36 */ /* 0x000fe20008000000 */
[----:B------:R-:W-:Y:S01]  /*8fc0*/  ULDC UR4, c[0x0][0x288] ;  /* 0x0000a20000047ab9 */ /* 0x000fe20000000800 */
[----:B------:R-:W-:Y:S01]  /*8fd0*/  LOP3.LUT R0, R6, 0x3, RZ, 0xc0, !PT ;  /* 0x0000000306007812 */ /* 0x000fe200078ec0ff */
[----:B------:R-:W-:-:S04]  /*8fe0*/  UISETP.GE.AND UP0, UPT, UR42, UR4, UPT ;  /* 0x000000042a00728c */ /* 0x000fc8000bf06270 */
[----:B------:R-:W-:Y:S01]  /*8ff0*/  UISETP.GE.OR UP0, UPT, UR41, UR6, UP0 ;  /* 0x000000062900728c */ /* 0x000fe20008706670 */
[----:B------:R-:W-:Y:S01]  /*9000*/  IMAD R0, R0, R3, UR4 ;  /* 0x0000000400007e24 */ /* 0x000fe2000f8e0203 */
[----:B------:R-:W-:Y:S02]  /*9010*/  UIMAD.WIDE.U32 UR4, UR39, -0x33333333, URZ ;  /* 0xcccccccd270478a5 */ /* 0x000fe4000f8e003f */
[----:B------:R-:W-:Y:S02]  /*9020*/  USEL UR6, URZ, 0x1, !UP1 ;  /* 0x000000013f067887 */ /* 0x000fe4000c800000 */
[----:B------:R-:W-:Y:S01]  /*9030*/  PLOP3.LUT P0, PT, PT, PT, UP0, 0x80, 0x0 ;  /* 0x000000000000781c */ /* 0x000fe20003f0f008 */
[----:B------:R-:W-:Y:S01]  /*9040*/  USHF.R.U32.HI UR4, URZ, 0x2, UR5 ;  /* 0x000000023f047899 */ /* 0x000fe20008011605 */
[----:B------:R-:W-:Y:S01]  /*9050*/  IADD3 R0, R0, -UR42, RZ ;  /* 0x8000002a00007c10 */ /* 0x000fe2000fffe0ff */
[----:B------:R-:W-:Y:S02]  /*9060*/  ULOP3.LUT UR38, UR38, UR6, URZ, 0x3c, !UPT ;  /* 0x0000000626267292 */ /* 0x000fe4000f8e3c3f */
[----:B------:R-:W-:-:S02]  /*9070*/  UIMAD UR39, UR4, -0x5, UR39 ;  /* 0xfffffffb042778a4 */ /* 0x000fc4000f8e0227 */
[----:B------:R-:W-:Y:S01]  /*9080*/  @UP2 ULOP3.LUT UR38, UR38, 0x1, UR4, 0x78, !UPT ;  /* 0x0000000126262892 */ /* 0x000fe2000f8e7804 */
[----:B------:R-:W-:-:S05]  /*9090*/  UMOV UR41, 0xffffffff ;  /* 0xffffffff00297882 */ /* 0x000fca0000000000 */
[----:B------:R-:W-:Y:S06]  /*90a0*/  @P0 BRA `(.L_x_28) ;  /* 0x000000d000f80947 */ /* 0x000fec0003800000 */
[----:B------:R-:W0:Y:S01]  /*90b0*/  LDC.64 R2, c[0x0][0x5c8] ;  /* 0x00017200ff027b82 */ /* 0x000e220000000a00 */
[----:B------:R-:W-:Y:S01]  /*90c0*/  ULDC.64 UR4, c[0x0][0x5c0] ;  /* 0x0001700000047ab9 */ /* 0x000fe20000000a00 */
[----:B------:R-:W-:Y:S01]  /*90d0*/  BSSY B0, `(.L_x_28) ;  /* 0x0000d3b000007945 */ /* 0x000fe20003800000 */
[C---:B0-----:R-:W-:Y:S01]  /*90e0*/  IMAD R6, R2.reuse, UR9, RZ ;  /* 0x0000000902067c24 */ /* 0x041fe2000f8e02ff */
[----:B------:R-:W-:Y:S01]  /*90f0*/  SHF.L.U32 R8, R2, 0x3, RZ ;  /* 0x0000000302087819 */ /* 0x000fe200000006ff */
[----:B------:R-:W-:Y:S01]  /*9100*/  IMAD.WIDE.U32 R4, R158, R2, R4 ;  /* 0x000000029e047225 */ /* 0x000fe200078e0004 */
[----:B------:R-:W-:-:S03]  /*9110*/  SHF.L.U64.HI R9, R2, 0x3, R3 ;  /* 0x0000000302097819 */ /* 0x000fc60000010203 */
[----:B------:R-:W-:Y:S01]  /*9120*/  IMAD R6, R158, R3, R6 ;  /* 0x000000039e067224 */ /* 0x000fe200078e0206 */
[----:B------:R-:W-:-:S03]  /*9130*/  IADD3 R4, P0, R4, UR4, RZ ;  /* 0x0000000404047c10 */ /* 0x000fc6000ff1e0ff */
[----:B------:R-:W-:Y:S01]  /*9140*/  IMAD.IADD R6, R5, 0x1, R6 ;  /* 0x0000000105067824 */ /* 0x000fe200078e0206 */
[----:B------:R-:W-:-:S04]  /*9150*/  IADD3 R10, P1, R8, R4, RZ ;  /* 0x00000004080a7210 */ /* 0x000fc80007f3e0ff */
[----:B------:R-:W-:Y:S02]  /*9160*/  IADD3.X R5, R6, UR5, RZ, P0, !PT ;  /* 0x0000000506057c10 */ /* 0x000fe400087fe4ff */
[----:B------:R-:W-:-:S03]  /*9170*/  LEA R6, P0, R2, R4, 0x7 ;  /* 0x0000000402067211 */ /* 0x000fc600078038ff */
[----:B------:R-:W-:Y:S01]  /*9180*/  IMAD.X R11, R9, 0x1, R5, P1 ;  /* 0x00000001090b7824 */ /* 0x000fe200008e0605 */
[----:B------:R-:W-:Y:S02]  /*9190*/  LEA.HI.X R7, R2, R5, R3, 0x7, P0 ;  /* 0x0000000502077211 */ /* 0x000fe400000f3c03 */
[----:B------:R-:W-:Y:S02]  /*91a0*/  ISETP.NE.AND P0, PT, R18, RZ, PT ;  /* 0x000000ff1200720c */ /* 0x000fe40003f05270 */
[----:B------:R-:W-:-:S04]  /*91b0*/  IADD3 R8, P2, R8, R6, RZ ;  /* 0x0000000608087210 */ /* 0x000fc80007f5e0ff */
[----:B------:R-:W-:-:S07]  /*91c0*/  IADD3.X R9, R9, R7, RZ, P2, !PT ;  /* 0x0000000709097210 */ /* 0x000fce00017fe4ff */
[----:B------:R-:W-:Y:S05]  /*91d0*/  @!P0 BRA `(.L_x_29) ;  /* 0x0000009800988947 */ /* 0x000fea0003800000 */
[----:B------:R-:W0:Y:S01]  /*91e0*/  LDC.64 R20, c[0x0][0x5b0] ;  /* 0x00016c00ff147b82 */ /* 0x000e220000000a00 */
[----:B------:R-:W-:Y:S01]  /*91f0*/  ULDC.64 UR6, c[0x0][0x5b8] ;  /* 0x00016e0000067ab9 */ /* 0x000fe20000000a00 */
[----:B------:R-:W-:Y:S01]  /*9200*/  ISETP.GE.AND P1, PT, R19, 0x1, PT ;  /* 0x000000011300780c */ /* 0x000fe20003f26270 */
[----:B------:R-:W-:Y:S02]  /*9210*/  UIMAD UR4, UR10, UR6, URZ ;  /* 0x000000060a0472a4 */ /* 0x000fe4000f8e023f */
[----:B------:R-:W-:Y:S01]  /*9220*/  IMAD.U32 R154, RZ, RZ, UR6 ;  /* 0x00000006ff9a7e24 */ /* 0x000fe2000f8e00ff */
[----:B------:R-:W-:Y:S01]  /*9230*/  BSSY B1, `(.L_x_30) ;  /* 0x000000e000017945 */ /* 0x000fe20003800000 */
[----:B------:R-:W-:Y:S01]  /*9240*/  ISETP.LT.OR P2, PT, R0, 0x1, !P1 ;  /* 0x000000010000780c */ /* 0x000fe20004f41670 */
[----:B------:R-:W-:Y:S01]  /*9250*/  UIMAD UR4, UR43, UR7, UR4 ;  /* 0x000000072b0472a4 */ /* 0x000fe2000f8e0204 */
[----:B------:R-:W1:Y:S01]  /*9260*/  LDC.64 R22, c[0x0][0x5a8] ;  /* 0x00016a00ff167b82 */ /* 0x000e620000000a00 */
[----:B------:R-:W-:-:S04]  /*9270*/  IMAD.WIDE.U32 R154, R154, UR43, R12 ;  /* 0x0000002b9a9a7c25 */ /* 0x000fc8000f8e000c */
[----:B------:R-:W-:Y:S01]  /*9280*/  IMAD.MOV.U32 R152, RZ, RZ, R154 ;  /* 0x000000ffff987224 */ /* 0x000fe200078e009a */
[----:B------:R-:W-:Y:S01]  /*9290*/  IADD3 R153, R155, UR4, RZ ;  /* 0x000000049b997c10 */ /* 0x000fe2000fffe0ff */
[----:B0-----:R-:W-:Y:S02]  /*92a0*/  IMAD R159, R20, UR9, RZ ;  /* 0x00000009149f7c24 */ /* 0x001fe4000f8e02ff */
[----:B------:R-:W-:-:S04]  /*92b0*/  IMAD.WIDE.U32 R2, R158, R20, R152 ;  /* 0x000000149e027225 */ /* 0x000fc800078e0098 */
[----:B------:R-:W-:Y:S01]  /*92c0*/  IMAD R159, R158, R21, R159 ;  /* 0x000000159e9f7224 */ /* 0x000fe200078e029f */
[----:B-1----:R-:W-:-:S04]  /*92d0*/  IADD3 R14, P0, R2, R22, RZ ;  /* 0x00000016020e7210 */ /* 0x002fc80007f1e0ff */
[----:B------:R-:W-:Y:S01]  /*92e0*/  IADD3.X R15, R23, R3, R159, P0, !PT ;  /* 0x00000003170f7210 */ /* 0x000fe200007fe49f */
[----:B------:R-:W-:Y:S08]  /*92f0*/  @P2 BRA `(.L_x_31) ;  /* 0x0000000000042947 */ /* 0x000ff00003800000 */
[----:B------:R0:W5:Y:S02]  /*9300*/  LDG.E.U8 R16, desc[UR36][R14.64] ;  /* 0x000000240e107981 */ /* 0x000164000c1e1100 */
.L_x_31:
[----:B------:R-:W-:Y:S05]  /*9310*/  BSYNC B1 ;  /* 0x0000000000017941 */ /* 0x000fea0003800000 */
.L_x_30:
[----:B------:R-:W2:Y:S01]  /*9320*/  LDL.LU R3, [R1] ;  /* 0x0000000001037983 */ /* 0x000ea20000300800 */
[----:B-----5:R-:W-:Y:S01]  /*9330*/  LOP3.LUT R2, R16, 0xffff, RZ, 0xc0, !PT ;  /* 0x0000ffff10027812 */ /* 0x020fe200078ec0ff */
[----:B------:R-:W-:Y:S01]  /*9340*/  BSSY B1, `(.L_x_32) ;  /* 0x000000a000017945 */ /* 0x000fe20003800000 */
[----:B------:R-:W-:Y:S02]  /*9350*/  ISETP.LT.OR P0, PT, R0, 0x2, !P1 ;  /* 0x000000020000780c */ /* 0x000fe40004f01670 */
[----:B------:R-:W-:-:S05]  /*9360*/  PRMT R2, R2, 0x8880, RZ ;  /* 0x0000888002027816 */ /* 0x000fca00000000ff */
[----:B------:R-:W-:-:S04]  /*9370*/  IMAD R2, R2, R18, RZ ;  /* 0x0000001202027224 */ /* 0x000fc800078e02ff */
[----:B--2---:R-:W-:-:S05]  /*9380*/  @!P2 IMAD R3, R3, R17, R2 ;  /* 0x000000110303a224 */ /* 0x004fca00078e0202 */
[----:B------:R1:W-:Y:S01]  /*9390*/  @!P2 STG.E.U8 desc[UR36][R4.64], R3 ;  /* 0x000000030400a986 */ /* 0x0003e2000c101124 */
[----:B------:R-:W-:Y:S05]  /*93a0*/  @P0 BRA `(.L_x_33) ;  /* 0x00000000000c0947 */ /* 0x000fea0003800000 */
[----:B------:R-:W2:Y:S02]  /*93b0*/  LDG.E.U8 R16, desc[UR36][R14.64+0x1] ;  /* 0x000001240e107981 */ /* 0x000ea4000c1e1100 */
[----:B--2---:R-:W-:-:S05]  /*93c0*/  PRMT R2, R16, 0x8880, RZ ;  /* 0x0000888010027816 */ /* 0x004fca00000000ff */
[----:B------:R-:W-:-:S07]  /*93d0*/  IMAD R2, R2, R18, RZ ;  /* 0x0000001202027224 */ /* 0x000fce00078e02ff */
.L_x_33:
[----:B------:R-:W-:Y:S05]  /*93e0*/  BSYNC B1 ;  /* 0x0000000000017941 */ /* 0x000fea0003800000 */
.L_x_32:
[----:B-1----:R-:W2:Y:S01]  /*93f0*/  LDL.LU R3, [R1+0x4] ;  /* 0x0000040001037983 */ /* 0x002ea20000300800 */
[C---:B------:R-:W-:Y:S01]  /*9400*/  SHF.L.U64.HI R157, R20.reuse, 0x3, R21 ;  /* 0x00000003149d7819 */ /* 0x040fe20000010215 */
[----:B------:R-:W-:Y:S01]  /*9410*/  BSSY B1, `(.L_x_34) ;  /* 0x000000e000017945 */ /* 0x000fe20003800000 */
[----:B------:R-:W-:-:S05]  /*9420*/  SHF.L.U32 R156, R20, 0x3, RZ ;  /* 0x00000003149c7819 */ /* 0x000fca00000006ff */
[----:B------:R-:W-:-:S04]  /*9430*/  IMAD.WIDE.U32 R12, R158, R20, R156 ;  /* 0x000000149e0c7225 */ /* 0x000fc800078e009c */
[----:B------:R-:W-:Y:S01]  /*9440*/  IMAD.IADD R159, R159, 0x1, R13 ;  /* 0x000000019f9f7824 */ /* 0x000fe200078e020d */
[----:B------:R-:W-:-:S04]  /*9450*/  IADD3 R12, P2, P3, R154, R22, R12 ;  /* 0x000000169a0c7210 */ /* 0x000fc80007b5e00c */
[----:B------:R-:W-:Y:S01]  /*9460*/  IADD3.X R13, R153, R23, R159, P2, P3 ;  /* 0x00000017990d7210 */ /* 0x000fe200017e649f */
[----:B--2---:R-:W-:-:S05]  /*9470*/  @!P0 IMAD R3, R3, R17, R2 ;  /* 0x0000001103038224 */ /* 0x004fca00078e0202 */
[----:B------:R1:W-:Y:S01]  /*9480*/  @!P0 STG.E.U8 desc[UR36][R4.64+0x1], R3 ;  /* 0x0000010304008986 */ /* 0x0003e2000c101124 */
[----:B------:R-:W-:-:S04]  /*9490*/  ISETP.GE.AND P0, PT, R19, 0x9, PT ;  /* 0x000000091300780c */ /* 0x000fc80003f06270 */
[----:B------:R-:W-:-:S13]  /*94a0*/  ISETP.LT.OR P4, PT, R0, 0x1, !P0 ;  /* 0x000000010000780c */ /* 0x000fda0004781670 */
[----:B-1----:R-:W-:Y:S05]  /*94b0*/  @P4 BRA `(.L_x_35) ;  /* 0x00000000000c4947 */ /* 0x002fea0003800000 */
[----:B------:R-:W2:Y:S02]  /*94c0*/  LDG.E.U8 R16, desc[UR36][R12.64] ;  /* 0x000000240c107981 */ /* 0x000ea4000c1e1100 */
[----:B--2---:R-:W-:-:S05]  /*94d0*/  PRMT R2, R16, 0x8880, RZ ;  /* 0x0000888010027816 */ /* 0x004fca00000000ff */
[----:B------:R-:W-:-:S07]  /*94e0*/  IMAD R2, R2, R18, RZ ;  /* 0x0000001202027224 */ /* 0x000fce00078e02ff */
.L_x_35:
[----:B------:R-:W-:Y:S05]  /*94f0*/  BSYNC B1 ;  /* 0x0000000000017941 */ /* 0x000fea0003800000 */
.L_x_34:
[----:B------:R-:W2:Y:S01]  /*9500*/  LDL.LU R3, [R1+0x8] ;  /* 0x0000080001037983 */ /* 0x000ea20000300800 */
[----:B------:R-:W-:Y:S01]  /*9510*/  ISETP.LT.OR P2, PT, R0, 0x2, !P0 ;  /* 0x000000020000780c */ /* 0x000fe20004741670 */
[----:B------:R-:W-:Y:S01]  /*9520*/  BSSY B1, `(.L_x_36) ;  /* 0x0000007000017945 */ /* 0x000fe20003800000 */
[----:B--2---:R-:W-:-:S05]  /*9530*/  @!P4 IMAD R3, R3, R17, R2 ;  /* 0x000000110303c224 */ /* 0x004fca00078e0202 */
[----:B------:R1:W-:Y:S06]  /*9540*/  @!P4 STG.E.U8 desc[UR36][R10.64], R3 ;  /* 0x000000030a00c986 */ /* 0x0003ec000c101124 */
[----:B------:R-:W-:Y:S05]  /*9550*/  @P2 BRA `(.L_x_37) ;  /* 0x00000000000c2947 */ /* 0x000fea0003800000 */
[----:B------:R-:W2:Y:S02]  /*9560*/  LDG.E.U8 R16, desc[UR36][R12.64+0x1] ;  /* 0x000001240c107981 */ /* 0x000ea4000c1e1100 */
[----:B--2---:R-:W-:-:S05]  /*9570*/  PRMT R2, R16, 0x8880, RZ ;  /* 0x0000888010027816 */ /* 0x004fca00000000ff */
[----:B------:R-:W-:-:S07]  /*9580*/  IMAD R2, R2, R18, RZ ;  /* 0x0000001202027224 */ /* 0x000fce00078e02ff */
.L_x_37:
[----:B------:R-:W-:Y:S05]  /*9590*/  BSYNC B1 ;  /* 0x0000000000017941 */ /* 0x000fea0003800000 */
.L_x_36:
[----:B-1----:R-:W2:Y:S01]  /*95a0*/  LDL.LU R3, [R1+0xc] ;  /* 0x00000c0001037983 */ /* 0x002ea20000300800 */
[----:B------:R-:W-:Y:S01]  /*95b0*/  BSSY B1, `(.L_x_38) ;  /* 0x0000009000017945 */ /* 0x000fe20003800000 */
[----:B------:R-:W-:Y:S01]  /*95c0*/  ISETP.LT.OR P3, PT, R0, 0xa, !P1 ;  /* 0x0000000a0000780c */ /* 0x000fe20004f61670 */
[----:B--2---:R-:W-:-:S05]  /*95d0*/  @!P2 IMAD R3, R3, R17, R2 ;  /* 0x000000110303a224 */ /* 0x004fca00078e0202 */
[----:B------:R1:W-:Y:S01]  /*95e0*/  @!P2 STG.E.U8 desc[UR36][R10.64+0x1], R3 ;  /* 0x000001030a00a986 */ /* 0x0003e2000c101124 */
[----:B------:R-:W-:-:S13]  /*95f0*/  ISETP.LT.OR P2, PT, R0, 0x9, !P1 ;  /* 0x000000090000780c */ /* 0x000fda0004f41670 */
[----:B-1----:R-:W-:Y:S05]  /*9600*/  @P2 BRA `(.L_x_39) ;  /* 0x00000000000c2947 */ /* 0x002fea0003800000 */
[----:B------:R-:W2:Y:S02]  /*9610*/  LDG.E.U8 R16, desc[UR36][R14.64+0x8] ;  /* 0x000008240e107981 */ /* 0x000ea4000c1e1100 */
[----:B--2---:R-:W-:-:S05]  /*9620*/  PRMT R2, R16, 0x8880, RZ ;  /* 0x0000888010027816 */ /* 0x004fca00000000ff */
[----:B------:R-:W-:-:S07]  /*9630*/  IMAD R2, R2, R18, RZ ;  /* 0x0000001202027224 */ /* 0x000fce00078e02ff */
.L_x_39:
[----:B------:R-:W-:Y:S05]  /*9640*/  BSYNC B1 ;  /* 0x0000000000017941 */ /* 0x000fea0003800000 */
.L_x_38:
[----:B------:R-:W2:Y:S01]  /*9650*/  LDL.LU R3, [R1+0x10] ;  /* 0x0000100001037983 */ /* 0x000ea20000300800 */
[----:B------:R-:W-:Y:S01]  /*9660*/  BSSY B1, `(.L_x_40) ;  /* 0x0000007000017945 */ /* 0x000fe20003800000 */
[----:B--2---:R-:W-:-:S05]  /*9670*/  @!P2 IMAD R3, R3, R17, R2 ;  /* 0x000000110303a224 */ /* 0x004fca00078e0202 */
[----:B------:R1:W-:Y:S01]  /*9680*/  @!P2 STG.E.U8 desc[UR36][R4.64+0x8], R3 ;  /* 0x000008030400a986 */ /* 0x0003e2000c101124 */
[----:B------:R-:W-:Y:S05]  /*9690*/  @P3 BRA `(.L_x_41) ;  /* 0x00000000000c3947 */ /* 0x000fea0003800000 */
[----:B------:R-:W2:Y:S02]  /*96a0*/  LDG.E.U8 R16, desc[UR36][R14.64+0x9] ;  /* 0x000009240e107981 */ /* 0x000ea4000c1e1100 */
[----:B--2---:R-:W-:-:S05]  /*96b0*/  PRMT R2, R16, 0x8880, RZ ;  /* 0x0000888010027816 */ /* 0x004fca00000000ff */
[----:B------:R-:W-:-:S07]  /*96c0*/  IMAD R2, R2, R18, RZ ;  /* 0x0000001202027224 */ /* 0x000fce00078e02ff */
.L_x_41:
[----:B------:R-:W-:Y:S05]  /*96d0*/  BSYNC B1 ;  /* 0x0000000000017941 */ /* 0x000fea0003800000 */
.L_x_40:
[----:B-1----:R-:W2:Y:S01]  /*96e0*/  LDL.LU R3, [R1+0x14] ;  /* 0x0000140001037983 */ /* 0x002ea20000300800 */
[C---:B------:R-:W-:Y:S01]  /*96f0*/  ISETP.LT.OR P2, PT, R0.reuse, 0x9, !P0 ;  /* 0x000000090000780c */ /* 0x040fe20004741670 */
[----:B------:R-:W-:Y:S01]  /*9700*/  BSSY B1, `(.L_x_42) ;  /* 0x000000b000017945 */ /* 0x000fe20003800000 */
[C---:B------:R-:W-:Y:S02]  /*9710*/  ISETP.LT.OR P4, PT, R0.reuse, 0x11, !P1 ;  /* 0x000000110000780c */ /* 0x040fe40004f81670 */
[C---:B------:R-:W-:Y:S02]  /*9720*/  ISETP.LT.OR P5, PT, R0.reuse, 0x12, !P1 ;  /* 0x000000120000780c */ /* 0x040fe40004fa1670 */
[----:B------:R-:W-:Y:S01]  /*9730*/  ISETP.LT.OR P6, PT, R0, 0x11, !P0 ;  /* 0x000000110000780c */ /* 0x000fe200047c1670 */
[----:B--2---:R-:W-:-:S05]  /*9740*/  @!P3 IMAD R3, R3, R17, R2 ;  /* 0x000000110303b224 */ /* 0x004fca00078e0202 */
[----:B------:R1:W-:Y:S01]  /*9750*/  @!P3 STG.E.U8 desc[UR36][R4.64+0x9], R3 ;  /* 0x000009030400b986 */ /* 0x0003e2000c101124 */
[----:B------:R-:W-:Y:S01]  /*9760*/  ISETP.LT.OR P3, PT, R0, 0xa, !P0 ;  /* 0x0000000a0000780c */ /* 0x000fe20004761670 */
[----:B------:R-:W-:-:S12]  /*9770*/  @P2 BRA `(.L_x_43) ;  /* 0x00000000000c2947 */ /* 0x000fd80003800000 */
[----:B------:R-:W2:Y:S02]  /*9780*/  LDG.E.U8 R16, desc[UR36][R12.64+0x8] ;  /* 0x000008240c107981 */ /* 0x000ea4000c1e1100 */
[----:B--2---:R-:W-:-:S05]  /*9790*/  PRMT R2, R16, 0x8880, RZ ;  /* 0x0000888010027816 */ /* 0x004fca00000000ff */
[----:B------:R-:W-:-:S07]  /*97a0*/  IMAD R2, R2, R18, RZ ;  /* 0x0000001202027224 */ /* 0x000fce00078e02ff */
.L_x_43:
[----:B------:R-:W-:Y:S05]  /*97b0*/  BSYNC B1 ;  /* 0x0000000000017941 */ /* 0x000fea0003800000 */
.L_x_42:
[----:B-1----:R-:W2:Y:S01]  /*97c0*/  LDL.LU R3, [R1+0x18] ;  /* 0x0000180001037983 */ /* 0x002ea20000300800 */
[----:B------:R-:W-:Y:S01]  /*97d0*/  BSSY B1, `(.L_x_44) ;  /* 0x0000007000017945 */ /* 0x000fe20003800000 */
[----:B--2---:R-:W-:-:S05]  /*97e0*/  @!P2 IMAD R3, R3, R17, R2 ;  /* 0x000000110303a224 */ /* 0x004fca00078e0202 */
[----:B------:R1:W-:Y:S01]  /*97f0*/  @!P2 STG.E.U8 desc[UR36][R10.64+0x8], R3 ;  /* 0x000008030a00a986 */ /* 0x0003e2000c101124 */
[----:B------:R-:W-:Y:S05]  /*9800*/  @P3 BRA `(.L_x_45) ;  /* 0x00000000000c3947 */ /* 0x000fea0003800000 */
[----:B------:R-:W2:Y:S02]  /*9810*/  LDG.E.U8 R16, desc[UR36][R12.64+0x9] ;  /* 0x000009240c107981 */ /* 0x000ea4000c1e1100 */
[----:B--2---:R-:W-:-:S05]  /*9820*/  PRMT R2, R16, 0x8880, RZ ;  /* 0x0000888010027816 */ /* 0x004fca00000000ff */
[----:B------:R-:W-:-:S07]  /*9830*/  IMAD R2, R2, R18, RZ ;  /* 0x0000001202027224 */ /* 0x000fce00078e02ff */
.L_x_45:
[----:B------:R-:W-:Y:S05]  /*9840*/  BSYNC B1 ;  /* 0x0000000000017941 */ /* 0x000fea0003800000 */
.L_x_44:
        /* <DEDUP_REMOVED lines=8> */
.L_x_47:
[----:B------:R-:W-:Y:S05]  /*98d0*/  BSYNC B1 ;  /* 0x0000000000017941 */ /* 0x000fea0003800000 */
.L_x_46:
        /* <DEDUP_REMOVED lines=8> */
.L_x_49:
[----:B------:R-:W-:Y:S05]  /*9960*/  BSYNC B1 ;  /* 0x0000000000017941 */ /* 0x000fea0003800000 */
.L_x_48:
        /* <DEDUP_REMOVED lines=8> */
.L_x_51:
[----:B------:R-:W-:Y:S05]  /*99f0*/  BSYNC B1 ;  /* 0x0000000000017941 */ /* 0x000fea0003800000 */
.L_x_50:
        /* <DEDUP_REMOVED lines=13> */
.L_x_53:
[----:B------:R-:W-:Y:S05]  /*9ad0*/  BSYNC B1 ;  /* 0x0000000000017941 */ /* 0x000fea0003800000 */
.L_x_52:
        /* <DEDUP_REMOVED lines=8> */
.L_x_55:
[----:B------:R-:W-:Y:S05]  /*9b60*/  BSYNC B1 ;  /* 0x0000000000017941 */ /* 0x000fea0003800000 */
.L_x_54:
        /* <DEDUP_REMOVED lines=8> */
.L_x_57:
[----:B------:R-:W-:Y:S05]  /*9bf0*/  BSYNC B1 ;  /* 0x0000000000017941 */ /* 0x000fea0003800000 */
.L_x_56:
        /* <DEDUP_REMOVED lines=8> */
.L_x_59:
[----:B------:R-:W-:Y:S05]  /*9c80*/  BSYNC B1 ;  /* 0x0000000000017941 */ /* 0x000fea0003800000 */
.L_x_58:
        /* <DEDUP_REMOVED lines=8> */
.L_x_61:
[----:B------:R-:W-:Y:S05]  /*9d10*/  BSYNC B1 ;  /* 0x0000000000017941 */ /* 0x000fea0003800000 */
.L_x_60:
        /* <DEDUP_REMOVED lines=13> */
.L_x_63:
[----:B------:R-:W-:Y:S05]  /*9df0*/  BSYNC B1 ;  /* 0x0000000000017941 */ /* 0x000fea0003800000 */
.L_x_62:
        /* <DEDUP_REMOVED lines=8> */
.L_x_65:
[----:B------:R-:W-:Y:S05]  /*9e80*/  BSYNC B1 ;  /* 0x0000000000017941 */ /* 0x000fea0003800000 */
.L_x_64:
        /* <DEDUP_REMOVED lines=8> */
.L_x_67:
[----:B------:R-:W-:Y:S05]  /*9f10*/  BSYNC B1 ;  /* 0x0000000000017941 */ /* 0x000fea0003800000 */
.L_x_66:
        /* <DEDUP_REMOVED lines=8> */
.L_x_69:
[----:B------:R-:W-:Y:S05]  /*9fa0*/  BSYNC B1 ;  /* 0x0000000000017941 */ /* 0x000fea0003800000 */
.L_x_68:
        /* <DEDUP_REMOVED lines=8> */
.L_x_71:
[----:B------:R-:W-:Y:S05]  /*a030*/  BSYNC B1 ;  /* 0x0000000000017941 */ /* 0x000fea0003800000 */
.L_x_70:
        /* <DEDUP_REMOVED lines=13> */
.L_x_73:
[----:B------:R-:W-:Y:S05]  /*a110*/  BSYNC B1 ;  /* 0x0000000000017941 */ /* 0x000fea0003800000 */
.L_x_72:
        /* <DEDUP_REMOVED lines=8> */
.L_x_75:
[----:B------:R-:W-:Y:S05]  /*a1a0*/  BSYNC B1 ;  /* 0x0000000000017941 */ /* 0x000fea0003800000 */
.L_x_74:
        /* <DEDUP_REMOVED lines=8> */
.L_x_77:
[----:B------:R-:W-:Y:S05]  /*a230*/  BSYNC B1 ;  /* 0x0000000000017941 */ /* 0x000fea0003800000 */
.L_x_76:
        /* <DEDUP_REMOVED lines=8> */
.L_x_79:
[----:B------:R-:W-:Y:S05]  /*a2c0*/  BSYNC B1 ;  /* 0x0000000000017941 */ /* 0x000fea0003800000 */
.L_x_78:
        /* <DEDUP_REMOVED lines=8> */
.L_x_81:
[----:B------:R-:W-:Y:S05]  /*a350*/  BSYNC B1 ;  /* 0x0000000000017941 */ /* 0x000fea0003800000 */
.L_x_80:
        /* <DEDUP_REMOVED lines=13> */
.L_x_83:
[----:B------:R-:W-:Y:S05]  /*a430*/  BSYNC B1 ;  /* 0x0000000000017941 */ /* 0x000fea0003800000 */
.L_x_82:
        /* <DEDUP_REMOVED lines=8> */
.L_x_85:
[----:B------:R-:W-:Y:S05]  /*a4c0*/  BSYNC B1 ;  /* 0x0000000000017941 */ /* 0x000fea0003800000 */
.L_x_84:
        /* <DEDUP_REMOVED lines=8> */
.L_x_87:
[----:B------:R-:W-:Y:S05]  /*a550*/  BSYNC B1 ;  /* 0x0000000000017941 */ /* 0x000fea0003800000 */
.L_x_86:
        /* <DEDUP_REMOVED lines=8> */
.L_x_89:
[----:B------:R-:W-:Y:S05]  /*a5e0*/  BSYNC B1 ;  /* 0x0000000000017941 */ /* 0x000fea0003800000 */
.L_x_88:
        /* <DEDUP_REMOVED lines=8> */
.L_x_91:
[----:B------:R-:W-:Y:S05]  /*a670*/  BSYNC B1 ;  /* 0x0000000000017941 */ /* 0x000fea0003800000 */
.L_x_90:
        /* <DEDUP_REMOVED lines=13> */
.L_x_93:
[----:B------:R-:W-:Y:S05]  /*a750*/  BSYNC B1 ;  /* 0x0000000000017941 */ /* 0x000fea0003800000 */
.L_x_92:
        /* <DEDUP_REMOVED lines=8> */
.L_x_95:
[----:B------:R-:W-:Y:S05]  /*a7e0*/  BSYNC B1 ;  /* 0x0000000000017941 */ /* 0x000fea0003800000 */
.L_x_94:
        /* <DEDUP_REMOVED lines=8> */
.L_x_97:
[----:B------:R-:W-:Y:S05]  /*a870*/  BSYNC B1 ;  /* 0x0000000000017941 */ /* 0x000fea0003800000 */
.L_x_96:
        /* <DEDUP_REMOVED lines=8> */
.L_x_99:
[----:B------:R-:W-:Y:S05]  /*a900*/  BSYNC B1 ;  /* 0x0000000000017941 */ /* 0x000fea0003800000 */
.L_x_98:
        /* <DEDUP_REMOVED lines=8> */
.L_x_101:
[----:B------:R-:W-:Y:S05]  /*a990*/  BSYNC B1 ;  /* 0x0000000000017941 */ /* 0x000fea0003800000 */
.L_x_100:
        /* <DEDUP_REMOVED lines=13> */
.L_x_103:
[----:B------:R-:W-:Y:S05]  /*aa70*/  BSYNC B1 ;  /* 0x0000000000017941 */ /* 0x000fea0003800000 */
.L_x_102:
        /* <DEDUP_REMOVED lines=8> */
.L_x_105:
[----:B------:R-:W-:Y:S05]  /*ab00*/  BSYNC B1 ;  /* 0x0000000000017941 */ /* 0x000fea0003800000 */
.L_x_104:
        /* <DEDUP_REMOVED lines=8> */
.L_x_107:
[----:B------:R-:W-:Y:S05]  /*ab90*/  BSYNC B1 ;  /* 0x0000000000017941 */ /* 0x000fea0003800000 */
.L_x_106:
        /* <DEDUP_REMOVED lines=8> */
.L_x_109:
[----:B------:R-:W-:Y:S05]  /*ac20*/  BSYNC B1 ;  /* 0x0000000000017941 */ /* 0x000fea0003800000 */
.L_x_108:
        /* <DEDUP_REMOVED lines=8> */
.L_x_111:
[----:B------:R-:W-:Y:S05]  /*acb0*/  BSYNC B1 ;  /* 0x0000000000017941 */ /* 0x000fea0003800000 */
.L_x_110:
        /* <DEDUP_REMOVED lines=13> */
.L_x_113:
[----:B------:R-:W-:Y:S05]  /*ad90*/  BSYNC B1 ;  /* 0x0000000000017941 */ /* 0x000fea0003800000 */
.L_x_112:
        /* <DEDUP_REMOVED lines=8> */
.L_x_115:
[----:B------:R-:W-:Y:S05]  /*ae20*/  BSYNC B1 ;  /* 0x0000000000017941 */ /* 0x000fea0003800000 */
.L_x_114:
        /* <DEDUP_REMOVED lines=8> */
.L_x_117:
[----:B------:R-:W-:Y:S05]  /*aeb0*/  BSYNC B1 ;  /* 0x0000000000017941 */ /* 0x000fea0003800000 */
.L_x_116:
        /* <DEDUP_REMOVED lines=8> */
.L_x_119:
[----:B------:R-:W-:Y:S05]  /*af40*/  BSYNC B1 ;  /* 0x0000000000017941 */ /* 0x000fea0003800000 */
.L_x_118:
        /* <DEDUP_REMOVED lines=8> */
.L_x_121:
[----:B------:R-:W-:Y:S05]  /*afd0*/  BSYNC B1 ;  /* 0x0000000000017941 */ /* 0x000fea0003800000 */
.L_x_120:
        /* <DEDUP_REMOVED lines=13> */
.L_x_123:
[----:B------:R-:W-:Y:S05]  /*b0b0*/  BSYNC B1 ;  /* 0x0000000000017941 */ /* 0x000fea0003800000 */
.L_x_122:
        /* <DEDUP_REMOVED lines=8> */
.L_x_125:
[----:B------:R-:W-:Y:S05]  /*b140*/  BSYNC B1 ;  /* 0x0000000000017941 */ /* 0x000fea0003800000 */
.L_x_124:
        /* <DEDUP_REMOVED lines=8> */
.L_x_127:
[----:B------:R-:W-:Y:S05]  /*b1d0*/  BSYNC B1 ;  /* 0x0000000000017941 */ /* 0x000fea0003800000 */
.L_x_126:
        /* <DEDUP_REMOVED lines=8> */
.L_x_129:
[----:B------:R-:W-:Y:S05]  /*b260*/  BSYNC B1 ;  /* 0x0000000000017941 */ /* 0x000fea0003800000 */
.L_x_128:
        /* <DEDUP_REMOVED lines=8> */
.L_x_131:
[----:B------:R-:W-:Y:S05]  /*b2f0*/  BSYNC B1 ;  /* 0x0000000000017941 */ /* 0x000fea0003800000 */
.L_x_130:
        /* <DEDUP_REMOVED lines=10> */
[----:B------:R-:W1:Y:S02]  /*b3a0*/  LDG.E.U8 R16, desc[UR36][R12.64+0x61] ;  /* 0x000061240c107981 */ /* 0x000e64000c1e1100 */
[----:B-1----:R-:W-:-:S05]  /*b3b0*/  PRMT R3, R16, 0x8880, RZ ;  /* 0x0000888010037816 */ /* 0x002fca00000000ff */
[----:B------:R-:W-:-:S07]  /*b3c0*/  IMAD R2, R3, R18, RZ ;  /* 0x0000001203027224 */ /* 0x000fce00078e02ff */
.L_x_133:
[----:B------:R-:W-:Y:S05]  /*b3d0*/  BSYNC B1 ;  /* 0x0000000000017941 */ /* 0x000fea0003800000 */
.L_x_132:
[----:B-1----:R-:W2:Y:S01]  /*b3e0*/  LDL.LU R3, [R1+0xcc] ;  /* 0x0000cc0001037983 */ /* 0x002ea20000300800 */
[----:B------:R-:W-:Y:S01]  /*b3f0*/  BSSY B1, `(.L_x_134) ;  /* 0x0000007000017945 */ /* 0x000fe20003800000 */
[----:B--2---:R-:W-:-:S05]  /*b400*/  @!P4 IMAD R3, R3, R17, R2 ;  /* 0x000000110303c224 */ /* 0x004fca00078e0202 */
[----:B------:R1:W-:Y:S01]  /*b410*/  @!P4 STG.E.U8 desc[UR36][R10.64+0x61], R3 ;  /* 0x000061030a00c986 */ /* 0x0003e2000c101124 */
[----:B------:R-:W-:Y:S05]  /*b420*/  @P3 BRA `(.L_x_135) ;  /* 0x00000000000c3947 */ /* 0x000fea0003800000 */
[----:B------:R-:W1:Y:S02]  /*b430*/  LDG.E.U8 R16, desc[UR36][R14.64+0x68] ;  /* 0x000068240e107981 */ /* 0x000e64000c1e1100 */
[----:B-1----:R-:W-:-:S05]  /*b440*/  PRMT R3, R16, 0x8880, RZ ;  /* 0x0000888010037816 */ /* 0x002fca00000000ff */
[----:B------:R-:W-:-:S07]  /*b450*/  IMAD R2, R3, R18, RZ ;  /* 0x0000001203027224 */ /* 0x000fce00078e02ff */
.L_x_135:
[----:B------:R-:W-:Y:S05]  /*b460*/  BSYNC B1 ;  /* 0x0000000000017941 */ /* 0x000fea0003800000 */
.L_x_134:
        /* <DEDUP_REMOVED lines=8> */
.L_x_137:
[----:B------:R-:W-:Y:S05]  /*b4f0*/  BSYNC B1 ;  /* 0x0000000000017941 */ /* 0x000fea0003800000 */
.L_x_136:
        /* <DEDUP_REMOVED lines=8> */
.L_x_139:
[----:B------:R-:W-:Y:S05]  /*b580*/  BSYNC B1 ;  /* 0x0000000000017941 */ /* 0x000fea0003800000 */
.L_x_138:
        /* <DEDUP_REMOVED lines=8> */
.L_x_141:
[----:B------:R-:W-:Y:S05]  /*b610*/  BSYNC B1 ;  /* 0x0000000000017941 */ /* 0x000fea0003800000 */
.L_x_140:
        /* <DEDUP_REMOVED lines=13> */
.L_x_143:
[----:B------:R-:W-:Y:S05]  /*b6f0*/  BSYNC B1 ;  /* 0x0000000000017941 */ /* 0x000fea0003800000 */
.L_x_142:
        /* <DEDUP_REMOVED lines=8> */
.L_x_145:
[----:B------:R-:W-:Y:S05]  /*b780*/  BSYNC B1 ;  /* 0x0000000000017941 */ /* 0x000fea0003800000 */
.L_x_144:
        /* <DEDUP_REMOVED lines=8> */
.L_x_147:
[----:B------:R-:W-:Y:S05]  /*b810*/  BSYNC B1 ;  /* 0x0000000000017941 */ /* 0x000fea0003800000 */
.L_x_146:
        /* <DEDUP_REMOVED lines=8> */
.L_x_149:
[----:B------:R-:W-:Y:S05]  /*b8a0*/  BSYNC B1 ;  /* 0x0000000000017941 */ /* 0x000fea0003800000 */
.L_x_148:
        /* <DEDUP_REMOVED lines=8> */
.L_x_151:
[----:B------:R-:W-:Y:S05]  /*b930*/  BSYNC B1 ;  /* 0x0000000000017941 */ /* 0x000fea0003800000 */
.L_x_150:
        /* <DEDUP_REMOVED lines=13> */
.L_x_153:
[----:B------:R-:W-:Y:S05]  /*ba10*/  BSYNC B1 ;  /* 0x0000000000017941 */ /* 0x000fea0003800000 */
.L_x_152:
        /* <DEDUP_REMOVED lines=8> */
.L_x_155:
[----:B------:R-:W-:Y:S05]  /*baa0*/  BSYNC B1 ;  /* 0x0000000000017941 */ /* 0x000fea0003800000 */
.L_x_154:
        /* <DEDUP_REMOVED lines=8> */
.L_x_157:
[----:B------:R-:W-:Y:S05]  /*bb30*/  BSYNC B1 ;  /* 0x0000000000017941 */ /* 0x000fea0003800000 */
.L_x_156:
        /* <DEDUP_REMOVED lines=8> */
.L_x_159:
[----:B------:R-:W-:Y:S05]  /*bbc0*/  BSYNC B1 ;  /* 0x0000000000017941 */ /* 0x000fea0003800000 */
.L_x_158:
        /* <DEDUP_REMOVED lines=8> */
.L_x_161:
[----:B------:R-:W-:Y:S05]  /*bc50*/  BSYNC B1 ;  /* 0x0000000000017941 */ /* 0x000fea0003800000 */
.L_x_160:
        /* <DEDUP_REMOVED lines=13> */
.L_x_163:
[----:B------:R-:W-:Y:S05]  /*bd30*/  BSYNC B1 ;  /* 0x0000000000017941 */ /* 0x000fea0003800000 */
.L_x_162:
        /* <DEDUP_REMOVED lines=8> */
.L_x_165:
[----:B------:R-:W-:Y:S05]  /*bdc0*/  BSYNC B1 ;  /* 0x0000000000017941 */ /* 0x000fea0003800000 */
.L_x_164:
        /* <DEDUP_REMOVED lines=8> */
.L_x_167:
[----:B------:R-:W-:Y:S05]  /*be50*/  BSYNC B1 ;  /* 0x0000000000017941 */ /* 0x000fea0003800000 */
.L_x_166:
        /* <DEDUP_REMOVED lines=8> */
.L_x_169:
[----:B------:R-:W-:Y:S05]  /*bee0*/  BSYNC B1 ;  /* 0x0000000000017941 */ /* 0x000fea0003800000 */
.L_x_168:
        /* <DEDUP_REMOVED lines=8> */
.L_x_171:
[----:B------:R-:W-:Y:S05]  /*bf70*/  BSYNC B1 ;  /* 0x0000000000017941 */ /* 0x000fea0003800000 */
.L_x_170:
        /* <DEDUP_REMOVED lines=13> */
.L_x_173:
[----:B------:R-:W-:Y:S05]  /*c050*/  BSYNC B1 ;  /* 0x0000000000017941 */ /* 0x000fea0003800000 */
.L_x_172:
        /* <DEDUP_REMOVED lines=8> */
.L_x_175:
[----:B------:R-:W-:Y:S05]  /*c0e0*/  BSYNC B1 ;  /* 0x0000000000017941 */ /* 0x000fea0003800000 */
.L_x_174:
        /* <DEDUP_REMOVED lines=8> */
.L_x_177:
[----:B------:R-:W-:Y:S05]  /*c170*/  BSYNC B1 ;  /* 0x0000000000017941 */ /* 0x000fea0003800000 */
.L_x_176:
        /* <DEDUP_REMOVED lines=8> */
.L_x_179:
[----:B------:R-:W-:Y:S05]  /*c200*/  BSYNC B1 ;  /* 0x0000000000017941 */ /* 0x000fea0003800000 */
.L_x_178:
        /* <DEDUP_REMOVED lines=8> */
.L_x_181:
[----:B------:R-:W-:Y:S05]  /*c290*/  BSYNC B1 ;  /* 0x0000000000017941 */ /* 0x000fea0003800000 */
.L_x_180:
        /* <DEDUP_REMOVED lines=13> */
.L_x_183:
[----:B------:R-:W-:Y:S05]  /*c370*/  BSYNC B1 ;  /* 0x0000000000017941 */ /* 0x000fea0003800000 */
.L_x_182:
        /* <DEDUP_REMOVED lines=8> */
.L_x_185:
[----:B------:R-:W-:Y:S05]  /*c400*/  BSYNC B1 ;  /* 0x0000000000017941 */ /* 0x000fea0003800000 */
.L_x_184:
        /* <DEDUP_REMOVED lines=8> */
.L_x_187:
[----:B------:R-:W-:Y:S05]  /*c490*/  BSYNC B1 ;  /* 0x0000000000017941 */ /* 0x000fea0003800000 */
.L_x_186:
        /* <DEDUP_REMOVED lines=8> */
.L_x_189:
[----:B------:R-:W-:Y:S05]  /*c520*/  BSYNC B1 ;  /* 0x0000000000017941 */ /* 0x000fea0003800000 */
.L_x_188:
        /* <DEDUP_REMOVED lines=8> */
.L_x_191:
[----:B------:R-:W-:Y:S05]  /*c5b0*/  BSYNC B1 ;  /* 0x0000000000017941 */ /* 0x000fea0003800000 */
.L_x_190:
        /* <DEDUP_REMOVED lines=13> */
.L_x_193:
[----:B------:R-:W-:Y:S05]  /*c690*/  BSYNC B1 ;  /* 0x0000000000017941 */ /* 0x000fea0003800000 */
.L_x_192:
        /* <DEDUP_REMOVED lines=8> */
.L_x_195:
[----:B------:R-:W-:Y:S05]  /*c720*/  BSYNC B1 ;  /* 0x0000000000017941 */ /* 0x000fea0003800000 */
.L_x_194:
        /* <DEDUP_REMOVED lines=8> */
.L_x_197:
[----:B------:R-:W-:Y:S05]  /*c7b0*/  BSYNC B1 ;  /* 0x0000000000017941 */ /* 0x000fea0003800000 */
.L_x_196:
        /* <DEDUP_REMOVED lines=8> */
.L_x_199:
[----:B------:R-:W-:Y:S05]  /*c840*/  BSYNC B1 ;  /* 0x0000000000017941 */ /* 0x000fea0003800000 */
.L_x_198:
        /* <DEDUP_REMOVED lines=8> */
.L_x_201:
[----:B------:R-:W-:Y:S05]  /*c8d0*/  BSYNC B1 ;  /* 0x0000000000017941 */ /* 0x000fea0003800000 */
.L_x_200:
        /* <DEDUP_REMOVED lines=13> */
.L_x_203:
[----:B------:R-:W-:Y:S05]  /*c9b0*/  BSYNC B1 ;  /* 0x0000000000017941 */ /* 0x000fea0003800000 */
.L_x_202:
        /* <DEDUP_REMOVED lines=8> */
.L_x_205:
[----:B------:R-:W-:Y:S05]  /*ca40*/  BSYNC B1 ;  /* 0x0000000000017941 */ /* 0x000fea0003800000 */
.L_x_204:
        /* <DEDUP_REMOVED lines=8> */
.L_x_207:
[----:B------:R-:W-:Y:S05]  /*cad0*/  BSYNC B1 ;  /* 0x0000000000017941 */ /* 0x000fea0003800000 */
.L_x_206:
        /* <DEDUP_REMOVED lines=8> */
.L_x_209:
[----:B------:R-:W-:Y:S05]  /*cb60*/  BSYNC B1 ;  /* 0x0000000000017941 */ /* 0x000fea0003800000 */
.L_x_208:
        /* <DEDUP_REMOVED lines=8> */
.L_x_211:
[----:B------:R-:W-:Y:S05]  /*cbf0*/  BSYNC B1 ;  /* 0x0000000000017941 */ /* 0x000fea0003800000 */
.L_x_210:
        /* <DEDUP_REMOVED lines=13> */
.L_x_213:
[----:B------:R-:W-:Y:S05]  /*ccd0*/  BSYNC B1 ;  /* 0x0000000000017941 */ /* 0x000fea0003800000 */
.L_x_212:
        /* <DEDUP_REMOVED lines=8> */
.L_x_215:
[----:B------:R-:W-:Y:S05]  /*cd60*/  BSYNC B1 ;  /* 0x0000000000017941 */ /* 0x000fea0003800000 */
.L_x_214:
        /* <DEDUP_REMOVED lines=8> */
.L_x_217:
[----:B------:R-:W-:Y:S05]  /*cdf0*/  BSYNC B1 ;  /* 0x0000000000017941 */ /* 0x000fea0003800000 */
.L_x_216:
        /* <DEDUP_REMOVED lines=8> */
.L_x_219:
[----:B------:R-:W-:Y:S05]  /*ce80*/  BSYNC B1 ;  /* 0x0000000000017941 */ /* 0x000fea0003800000 */
.L_x_218:
        /* <DEDUP_REMOVED lines=8> */
.L_x_221:
[----:B------:R-:W-:Y:S05]  /*cf10*/  BSYNC B1 ;  /* 0x0000000000017941 */ /* 0x000fea0003800000 */
.L_x_220:
        /* <DEDUP_REMOVED lines=13> */
.L_x_223:
[----:B------:R-:W-:Y:S05]  /*cff0*/  BSYNC B1 ;  /* 0x0000000000017941 */ /* 0x000fea0003800000 */
.L_x_222:
        /* <DEDUP_REMOVED lines=8> */
.L_x_225:
[----:B------:R-:W-:Y:S05]  /*d080*/  BSYNC B1 ;  /* 0x0000000000017941 */ /* 0x000fea0003800000 */
.L_x_224:
        /* <DEDUP_REMOVED lines=8> */
.L_x_227:
[----:B------:R-:W-:Y:S05]  /*d110*/  BSYNC B1 ;  /* 0x0000000000017941 */ /* 0x000fea0003800000 */
.L_x_226:
        /* <DEDUP_REMOVED lines=8> */
.L_x_229:
[----:B------:R-:W-:Y:S05]  /*d1a0*/  BSYNC B1 ;  /* 0x0000000000017941 */ /* 0x000fea0003800000 */
.L_x_228:
        /* <DEDUP_REMOVED lines=8> */
.L_x_231:
[----:B------:R-:W-:Y:S05]  /*d230*/  BSYNC B1 ;  /* 0x0000000000017941 */ /* 0x000fea0003800000 */
.L_x_230:
        /* <DEDUP_REMOVED lines=13> */
.L_x_233:
[----:B------:R-:W-:Y:S05]  /*d310*/  BSYNC B1 ;  /* 0x0000000000017941 */ /* 0x000fea0003800000 */
.L_x_232:
        /* <DEDUP_REMOVED lines=8> */
.L_x_235:
[----:B------:R-:W-:Y:S05]  /*d3a0*/  BSYNC B1 ;  /* 0x0000000000017941 */ /* 0x000fea0003800000 */
.L_x_234:
        /* <DEDUP_REMOVED lines=8> */
.L_x_237:
[----:B------:R-:W-:Y:S05]  /*d430*/  BSYNC B1 ;  /* 0x0000000000017941 */ /* 0x000fea0003800000 */
.L_x_236:
        /* <DEDUP_REMOVED lines=8> */
.L_x_239:
[----:B------:R-:W-:Y:S05]  /*d4c0*/  BSYNC B1 ;  /* 0x0000000000017941 */ /* 0x000fea0003800000 */
.L_x_238:
        /* <DEDUP_REMOVED lines=8> */
.L_x_241:
[----:B------:R-:W-:Y:S05]  /*d550*/  BSYNC B1 ;  /* 0x0000000000017941 */ /* 0x000fea0003800000 */
.L_x_240:
        /* <DEDUP_REMOVED lines=13> */
.L_x_243:
[----:B------:R-:W-:Y:S05]  /*d630*/  BSYNC B1 ;  /* 0x0000000000017941 */ /* 0x000fea0003800000 */
.L_x_242:
        /* <DEDUP_REMOVED lines=8> */
.L_x_245:
[----:B------:R-:W-:Y:S05]  /*d6c0*/  BSYNC B1 ;  /* 0x0000000000017941 */ /* 0x000fea0003800000 */
.L_x_244:
        /* <DEDUP_REMOVED lines=8> */
.L_x_247:
[----:B------:R-:W-:Y:S05]  /*d750*/  BSYNC B1 ;  /* 0x0000000000017941 */ /* 0x000fea0003800000 */
.L_x_246:
        /* <DEDUP_REMOVED lines=8> */
.L_x_249:
[----:B------:R-:W-:Y:S05]  /*d7e0*/  BSYNC B1 ;  /* 0x0000000000017941 */ /* 0x000fea0003800000 */
.L_x_248:
        /* <DEDUP_REMOVED lines=8> */
.L_x_251:
[----:B------:R-:W-:Y:S05]  /*d870*/  BSYNC B1 ;  /* 0x0000000000017941 */ /* 0x000fea0003800000 */
.L_x_250:
        /* <DEDUP_REMOVED lines=13> */
.L_x_253:
[----:B------:R-:W-:Y:S05]  /*d950*/  BSYNC B1 ;  /* 0x0000000000017941 */ /* 0x000fea0003800000 */
.L_x_252:
        /* <DEDUP_REMOVED lines=8> */
.L_x_255:
[----:B------:R-:W-:Y:S05]  /*d9e0*/  BSYNC B1 ;  /* 0x0000000000017941 */ /* 0x000fea0003800000 */
.L_x_254:
        /* <DEDUP_REMOVED lines=8> */
.L_x_257:
[----:B------:R-:W-:Y:S05]  /*da70*/  BSYNC B1 ;  /* 0x0000000000017941 */ /* 0x000fea0003800000 */
.L_x_256:
        /* <DEDUP_REMOVED lines=8> */
.L_x_259:
[----:B------:R-:W-:Y:S05]  /*db00*/  BSYNC B1 ;  /* 0x0000000000017941 */ /* 0x000fea0003800000 */
.L_x_258:
        /* <DEDUP_REMOVED lines=8> */
.L_x_261:
[----:B------:R-:W-:Y:S05]  /*db90*/  BSYNC B1 ;  /* 0x0000000000017941 */ /* 0x000fea0003800000 */
.L_x_260:
        /* <DEDUP_REMOVED lines=13> */
.L_x_263:
[----:B------:R-:W-:Y:S05]  /*dc70*/  BSYNC B1 ;  /* 0x0000000000017941 */ /* 0x000fea0003800000 */
.L_x_262:
        /* <DEDUP_REMOVED lines=8> */
.L_x_265:
[----:B------:R-:W-:Y:S05]  /*dd00*/  BSYNC B1 ;  /* 0x0000000000017941 */ /* 0x000fea0003800000 */
.L_x_264:
        /* <DEDUP_REMOVED lines=8> */
.L_x_267:
[----:B------:R-:W-:Y:S05]  /*dd90*/  BSYNC B1 ;  /* 0x0000000000017941 */ /* 0x000fea0003800000 */
.L_x_266:
        /* <DEDUP_REMOVED lines=8> */
.L_x_269:
[----:B------:R-:W-:Y:S05]  /*de20*/  BSYNC B1 ;  /* 0x0000000000017941 */ /* 0x000fea0003800000 */
.L_x_268:
        /* <DEDUP_REMOVED lines=8> */
.L_x_271:
[----:B------:R-:W-:Y:S05]  /*deb0*/  BSYNC B1 ;  /* 0x0000000000017941 */ /* 0x000fea0003800000 */
.L_x_270:
[----:B-1----:R-:W2:Y:S01]  /*dec0*/  LDL.LU R3, [R1+0x1e0] ;  /* 0x0001e00001037983 */ /* 0x002ea20000300800 */
[C---:B------:R-:W-:Y:S01]  /*ded0*/  ISETP.LT.OR P2, PT, R0.reuse, 0xf2, !P1 ;  /* 0x000000f20000780c */ /* 0x040fe20004f41670 */
[----:B------:R-:W-:Y:S01]  /*dee0*/  BSSY B1, `(.L_x_272) ;  /* 0x000000c000017945 */ /* 0x000fe20003800000 */
[----:B------:R-:W-:Y:S02]  /*def0*/  ISETP.LT.OR P6, PT, R0, 0xf9, !P1 ;  /* 0x000000f90000780c */ /* 0x000fe40004fc1670 */
[----:B------:R-:W-:Y:S02]  /*df00*/  IADD3 R161, P3, R158, 0x80, RZ ;  /* 0x000000809ea17810 */ /* 0x000fe40007f7e0ff */
        /* <DEDUP_REMOVED lines=9> */
.L_x_273:
[----:B------:R-:W-:Y:S05]  /*dfa0*/  BSYNC B1 ;  /* 0x0000000000017941 */ /* 0x000fea0003800000 */
.L_x_272:
        /* <DEDUP_REMOVED lines=8> */
.L_x_275:
[----:B------:R-:W-:Y:S05]  /*e030*/  BSYNC B1 ;  /* 0x0000000000017941 */ /* 0x000fea0003800000 */
.L_x_274:
        /* <DEDUP_REMOVED lines=8> */
.L_x_277:
[----:B------:R-:W-:Y:S05]  /*e0c0*/  BSYNC B1 ;  /* 0x0000000000017941 */ /* 0x000fea0003800000 */
.L_x_276:
        /* <DEDUP_REMOVED lines=8> */
.L_x_279:
[----:B------:R-:W-:Y:S05]  /*e150*/  BSYNC B1 ;  /* 0x0000000000017941 */ /* 0x000fea0003800000 */
.L_x_278:
[----:B-1----:R-:W2:Y:S01]  /*e160*/  LDL.LU R3, [R1+0x1f0] ;  /* 0x0001f00001037983 */ /* 0x002ea20000300800 */
[----:B------:R-:W-:Y:S01]  /*e170*/  BSSY B1, `(.L_x_280) ;  /* 0x0000008000017945 */ /* 0x000fe20003800000 */
[----:B------:R-:W-:-:S04]  /*e180*/  IMAD.WIDE.U32 R158, R161, R20, R156 ;  /* 0x00000014a19e7225 */ /* 0x000fc800078e009c */
[----:B--2---:R-:W-:-:S05]  /*e190*/  @!P6 IMAD R3, R3, R17, R2 ;  /* 0x000000110303e224 */ /* 0x004fca00078e0202 */
[----:B------:R1:W-:Y:S01]  /*e1a0*/  @!P6 STG.E.U8 desc[UR36][R4.64+0xf8], R3 ;  /* 0x0000f8030400e986 */ /* 0x0003e2000c101124 */
[----:B------:R-:W-:Y:S05]  /*e1b0*/  @P1 BRA `(.L_x_281) ;  /* 0x00000000000c1947 */ /* 0x000fea0003800000 */
[----:B------:R-:W1:Y:S02]  /*e1c0*/  LDG.E.U8 R16, desc[UR36][R14.64+0xf9] ;  /* 0x0000f9240e107981 */ /* 0x000e64000c1e1100 */
[----:B-1----:R-:W-:-:S05]  /*e1d0*/  PRMT R3, R16, 0x8880, RZ ;  /* 0x0000888010037816 */ /* 0x002fca00000000ff */
[----:B------:R-:W-:-:S07]  /*e1e0*/  IMAD R2, R3, R18, RZ ;  /* 0x0000001203027224 */ /* 0x000fce00078e02ff */
.L_x_281:
[----:B------:R-:W-:Y:S05]  /*e1f0*/  BSYNC B1 ;  /* 0x0000000000017941 */ /* 0x000fea0003800000 */
.L_x_280:
[----:B-1----:R-:W2:Y:S01]  /*e200*/  LDL.LU R3, [R1+0x1f4] ;  /* 0x0001f40001037983 */ /* 0x002ea20000300800 */
[----:B------:R-:W-:Y:S01]  /*e210*/  IMAD.WIDE.U32 R156, R161, R20, R152 ;  /* 0x00000014a19c7225 */ /* 0x000fe200078e0098 */
[----:B0-----:R-:W-:Y:S01]  /*e220*/  IADD3.X R15, RZ, UR9, RZ, P3, !PT ;  /* 0x00000009ff0f7c10 */ /* 0x001fe20009ffe4ff */
[----:B------:R-:W-:Y:S01]  /*e230*/  BSSY B1, `(.L_x_282) ;  /* 0x000000e000017945 */ /* 0x000fe20003800000 */
[----:B------:R-:W-:Y:S02]  /*e240*/  ISETP.GE.AND P2, PT, R19, 0x81, PT ;  /* 0x000000811300780c */ /* 0x000fe40003f46270 */
[----:B------:R-:W-:Y:S01]  /*e250*/  IADD3 R154, P5, P4, R154, R22, R158 ;  /* 0x000000169a9a7210 */ /* 0x000fe20007cbe09e */
[----:B------:R-:W-:Y:S01]  /*e260*/  IMAD R20, R15, R20, RZ ;  /* 0x000000140f147224 */ /* 0x000fe200078e02ff */
[----:B------:R-:W-:Y:S02]  /*e270*/  ISETP.LT.OR P6, PT, R0, 0x1, !P2 ;  /* 0x000000010000780c */ /* 0x000fe400057c1670 */
[----:B------:R-:W-:Y:S01]  /*e280*/  IADD3 R14, P3, R156, R22, RZ ;  /* 0x000000169c0e7210 */ /* 0x000fe20007f7e0ff */
[----:B--2---:R-:W-:-:S05]  /*e290*/  @!P1 IMAD R3, R3, R17, R2 ;  /* 0x0000001103039224 */ /* 0x004fca00078e0202 */
[----:B------:R0:W-:Y:S01]  /*e2a0*/  @!P1 STG.E.U8 desc[UR36][R4.64+0xf9], R3 ;  /* 0x0000f90304009986 */ /* 0x0001e2000c101124 */
[C---:B------:R-:W-:Y:S02]  /*e2b0*/  ISETP.LT.OR P1, PT, R0.reuse, 0xf9, !P0 ;  /* 0x000000f90000780c */ /* 0x040fe40004721670 */
[----:B------:R-:W-:-:S11]  /*e2c0*/  ISETP.LT.OR P0, PT, R0, 0xfa, !P0 ;  /* 0x000000fa0000780c */ /* 0x000fd60004701670 */
[----:B0-----:R-:W-:Y:S05]  /*e2d0*/  @P1 BRA `(.L_x_283) ;  /* 0x00000000000c1947 */ /* 0x001fea0003800000 */
[----:B------:R-:W2:Y:S02]  /*e2e0*/  LDG.E.U8 R16, desc[UR36][R12.64+0xf8] ;  /* 0x0000f8240c107981 */ /* 0x000ea4000c1e1100 */
[----:B--2---:R-:W-:-:S05]  /*e2f0*/  PRMT R3, R16, 0x8880, RZ ;  /* 0x0000888010037816 */ /* 0x004fca00000000ff */
[----:B------:R-:W-:-:S07]  /*e300*/  IMAD R2, R3, R18, RZ ;  /* 0x0000001203027224 */ /* 0x000fce00078e02ff */
.L_x_283:
[----:B------:R-:W-:Y:S05]  /*e310*/  BSYNC B1 ;  /* 0x0000000000017941 */ /* 0x000fea0003800000 */
.L_x_282:
[----:B------:R-:W2:Y:S01]  /*e320*/  LDL.LU R3, [R1+0x1f8] ;  /* 0x0001f80001037983 */ /* 0x000ea20000300800 */
[----:B------:R-:W-:Y:S01]  /*e330*/  BSSY B1, `(.L_x_284) ;  /* 0x0000008000017945 */ /* 0x000fe20003800000 */
[----:B------:R-:W-:Y:S02]  /*e340*/  IMAD R21, R161, R21, R20 ;  /* 0x00000015a1157224 */ /* 0x000fe400078e0214 */
[----:B--2---:R-:W-:-:S05]  /*e350*/  @!P1 IMAD R3, R3, R17, R2 ;  /* 0x0000001103039224 */ /* 0x004fca00078e0202 */
[----:B------:R0:W-:Y:S01]  /*e360*/  @!P1 STG.E.U8 desc[UR36][R10.64+0xf8], R3 ;  /* 0x0000f8030a009986 */ /* 0x0001e2000c101124 */
[----:B------:R-:W-:Y:S05]  /*e370*/  @P0 BRA `(.L_x_285) ;  /* 0x00000000000c0947 */ /* 0x000fea0003800000 */
[----:B------:R-:W0:Y:S02]  /*e380*/  LDG.E.U8 R16, desc[UR36][R12.64+0xf9] ;  /* 0x0000f9240c107981 */ /* 0x000e24000c1e1100 */
[----:B0-----:R-:W-:-:S05]  /*e390*/  PRMT R3, R16, 0x8880, RZ ;  /* 0x0000888010037816 */ /* 0x001fca00000000ff */
[----:B------:R-:W-:-:S07]  /*e3a0*/  IMAD R2, R3, R18, RZ ;  /* 0x0000001203027224 */ /* 0x000fce00078e02ff */
.L_x_285:
[----:B------:R-:W-:Y:S05]  /*e3b0*/  BSYNC B1 ;  /* 0x0000000000017941 */ /* 0x000fea0003800000 */
.L_x_284:
[----:B0-----:R-:W2:Y:S01]  /*e3c0*/  LDL.LU R3, [R1+0x1fc] ;  /* 0x0001fc0001037983 */ /* 0x001ea20000300800 */
[----:B------:R-:W-:Y:S01]  /*e3d0*/  BSSY B1, `(.L_x_286) ;  /* 0x0000009000017945 */ /* 0x000fe20003800000 */
[----:B------:R-:W-:Y:S01]  /*e3e0*/  IADD3.X R15, R23, R157, R21, P3, !PT ;  /* 0x0000009d170f7210 */ /* 0x000fe20001ffe415 */
[----:B------:R-:W-:Y:S02]  /*e3f0*/  IMAD.IADD R158, R21, 0x1, R159 ;  /* 0x00000001159e7824 */ /* 0x000fe400078e029f */
[----:B--2---:R-:W-:-:S05]  /*e400*/  @!P0 IMAD R3, R3, R17, R2 ;  /* 0x0000001103038224 */ /* 0x004fca00078e0202 */
[----:B------:R0:W-:Y:S01]  /*e410*/  @!P0 STG.E.U8 desc[UR36][R10.64+0xf9], R3 ;  /* 0x0000f9030a008986 */ /* 0x0001e2000c101124 */
[----:B------:R-:W-:Y:S05]  /*e420*/  @P6 BRA `(.L_x_287) ;  /* 0x00000000000c6947 */ /* 0x000fea0003800000 */
[----:B------:R-:W0:Y:S02]  /*e430*/  LDG.E.U8 R16, desc[UR36][R14.64] ;  /* 0x000000240e107981 */ /* 0x000e24000c1e1100 */
[----:B0-----:R-:W-:-:S05]  /*e440*/  PRMT R3, R16, 0x8880, RZ ;  /* 0x0000888010037816 */ /* 0x001fca00000000ff */
[----:B------:R-:W-:-:S07]  /*e450*/  IMAD R2, R3, R18, RZ ;  /* 0x0000001203027224 */ /* 0x000fce00078e02ff */
.L_x_287:
[----:B------:R-:W-:Y:S05]  /*e460*/  BSYNC B1 ;  /* 0x0000000000017941 */ /* 0x000fea0003800000 */
.L_x_286:
[----:B------:R-:W-:Y:S01]  /*e470*/  ISETP.LT.OR P3, PT, R0, 0x2, !P2 ;  /* 0x000000020000780c */ /* 0x000fe20005761670 */
[----:B0-----:R-:W-:Y:S01]  /*e480*/  @!P6 IMAD R3, R24, R17, R2 ;  /* 0x000000111803e224 */ /* 0x001fe200078e0202 */
[----:B------:R-:W-:Y:S01]  /*e490*/  ISETP.GE.AND P0, PT, R19, 0x89, PT ;  /* 0x000000891300780c */ /* 0x000fe20003f06270 */
[----:B------:R-:W-:Y:S01]  /*e4a0*/  BSSY B1, `(.L_x_288) ;  /* 0x000000b000017945 */ /* 0x000fe20003800000 */
[----:B------:R-:W-:Y:S02]  /*e4b0*/  IADD3.X R155, R153, R23, R158, P5, P4 ;  /* 0x00000017999b7210 */ /* 0x000fe40002fe849e */
[----:B------:R0:W-:Y:S01]  /*e4c0*/  @!P6 STG.E.U8 desc[UR36][R6.64], R3 ;  /* 0x000000030600e986 */ /* 0x0001e2000c101124 */
[C---:B------:R-:W-:Y:S02]  /*e4d0*/  ISETP.LT.OR P4, PT, R0.reuse, 0x1, !P0 ;  /* 0x000000010000780c */ /* 0x040fe40004781670 */
[C---:B------:R-:W-:Y:S02]  /*e4e0*/  ISETP.LT.OR P5, PT, R0.reuse, 0x2, !P0 ;  /* 0x000000020000780c */ /* 0x040fe400047a1670 */
[----:B------:R-:W-:-:S02]  /*e4f0*/  ISETP.LT.OR P6, PT, R0, 0x9, !P2 ;  /* 0x000000090000780c */ /* 0x000fc400057c1670 */
[----:B------:R-:W-:Y:S01]  /*e500*/  ISETP.LT.OR P1, PT, R0, 0xa, !P2 ;  /* 0x0000000a0000780c */ /* 0x000fe20005721670 */
[----:B------:R-:W-:-:S12]  /*e510*/  @P3 BRA `(.L_x_289) ;  /* 0x00000000000c3947 */ /* 0x000fd80003800000 */
[----:B------:R-:W0:Y:S02]  /*e520*/  LDG.E.U8 R16, desc[UR36][R14.64+0x1] ;  /* 0x000001240e107981 */ /* 0x000e24000c1e1100 */
[----:B0-----:R-:W-:-:S05]  /*e530*/  PRMT R3, R16, 0x8880, RZ ;  /* 0x0000888010037816 */ /* 0x001fca00000000ff */
[----:B------:R-:W-:-:S07]  /*e540*/  IMAD R2, R3, R18, RZ ;  /* 0x0000001203027224 */ /* 0x000fce00078e02ff */
.L_x_289:
[----:B------:R-:W-:Y:S05]  /*e550*/  BSYNC B1 ;  /* 0x0000000000017941 */ /* 0x000fea0003800000 */
.L_x_288:
[----:B------:R-:W-:Y:S01]  /*e560*/  @!P3 IMAD R25, R25, R17, R2 ;  /* 0x000000111919b224 */ /* 0x000fe200078e0202 */
[----:B------:R-:W-:Y:S04]  /*e570*/  BSSY B1, `(.L_x_290) ;  /* 0x0000006000017945 */ /* 0x000fe80003800000 */
[----:B------:R1:W-:Y:S01]  /*e580*/  @!P3 STG.E.U8 desc[UR36][R6.64+0x1], R25 ;  /* 0x000001190600b986 */ /* 0x0003e2000c101124 */
[----:B------:R-:W-:Y:S05]  /*e590*/  @P4 BRA `(.L_x_291) ;  /* 0x00000000000c4947 */ /* 0x000fea0003800000 */
[----:B------:R-:W0:Y:S02]  /*e5a0*/  LDG.E.U8 R16, desc[UR36][R154.64] ;  /* 0x000000249a107981 */ /* 0x000e24000c1e1100 */
[----:B0-----:R-:W-:-:S05]  /*e5b0*/  PRMT R3, R16, 0x8880, RZ ;  /* 0x0000888010037816 */ /* 0x001fca00000000ff */
[----:B------:R-:W-:-:S07]  /*e5c0*/  IMAD R2, R3, R18, RZ ;  /* 0x0000001203027224 */ /* 0x000fce00078e02ff */
.L_x_291:
[----:B------:R-:W-:Y:S05]  /*e5d0*/  BSYNC B1 ;  /* 0x0000000000017941 */ /* 0x000fea0003800000 */
.L_x_290:
[----:B0-----:R-:W-:Y:S01]  /*e5e0*/  @!P4 IMAD R3, R26, R17, R2 ;  /* 0x000000111a03c224 */ /* 0x001fe200078e0202 */
[----:B------:R-:W-:Y:S04]  /*e5f0*/  BSSY B1, `(.L_x_292) ;  /* 0x0000006000017945 */ /* 0x000fe80003800000 */
[----:B------:R0:W-:Y:S01]  /*e600*/  @!P4 STG.E.U8 desc[UR36][R8.64], R3 ;  /* 0x000000030800c986 */ /* 0x0001e2000c101124 */
[----:B------:R-:W-:Y:S05]  /*e610*/  @P5 BRA `(.L_x_293) ;  /* 0x00000000000c5947 */ /* 0x000fea0003800000 */
[----:B------:R-:W0:Y:S02]  /*e620*/  LDG.E.U8 R16, desc[UR36][R154.64+0x1] ;  /* 0x000001249a107981 */ /* 0x000e24000c1e1100 */
[----:B0-----:R-:W-:-:S05]  /*e630*/  PRMT R3, R16, 0x8880, RZ ;  /* 0x0000888010037816 */ /* 0x001fca00000000ff */
[----:B------:R-:W-:-:S07]  /*e640*/  IMAD R2, R3, R18, RZ ;  /* 0x0000001203027224 */ /* 0x000fce00078e02ff */
.L_x_293:
[----:B------:R-:W-:Y:S05]  /*e650*/  BSYNC B1 ;  /* 0x0000000000017941 */ /* 0x000fea0003800000 */
.L_x_292:
[----:B------:R-:W-:Y:S01]  /*e660*/  @!P5 IMAD R27, R27, R17, R2 ;  /* 0x000000111b1bd224 */ /* 0x000fe200078e0202 */
[----:B------:R-:W-:Y:S04]  /*e670*/  BSSY B1, `(.L_x_294) ;  /* 0x0000006000017945 */ /* 0x000fe80003800000 */
[----:B------:R2:W-:Y:S01]  /*e680*/  @!P5 STG.E.U8 desc[UR36][R8.64+0x1], R27 ;  /* 0x0000011b0800d986 */ /* 0x0005e2000c101124 */
[----:B------:R-:W-:Y:S05]  /*e690*/  @P6 BRA `(.L_x_295) ;  /* 0x00000000000c6947 */ /* 0x000fea0003800000 */
[----:B------:R-:W0:Y:S02]  /*e6a0*/  LDG.E.U8 R16, desc[UR36][R14.64+0x8] ;  /* 0x000008240e107981 */ /* 0x000e24000c1e1100 */
[----:B0-----:R-:W-:-:S05]  /*e6b0*/  PRMT R3, R16, 0x8880, RZ ;  /* 0x0000888010037816 */ /* 0x001fca00000000ff */
[----:B------:R-:W-:-:S07]  /*e6c0*/  IMAD R2, R3, R18, RZ ;  /* 0x0000001203027224 */ /* 0x000fce00078e02ff */
.L_x_295:
[----:B------:R-:W-:Y:S05]  /*e6d0*/  BSYNC B1 ;  /* 0x0000000000017941 */ /* 0x000fea0003800000 */
.L_x_294:
[----:B0-----:R-:W-:Y:S01]  /*e6e0*/  @!P6 IMAD R3, R28, R17, R2 ;  /* 0x000000111c03e224 */ /* 0x001fe200078e0202 */
[----:B------:R-:W-:Y:S04]  /*e6f0*/  BSSY B1, `(.L_x_296) ;  /* 0x0000006000017945 */ /* 0x000fe80003800000 */
[----:B------:R0:W-:Y:S01]  /*e700*/  @!P6 STG.E.U8 desc[UR36][R6.64+0x8], R3 ;  /* 0x000008030600e986 */ /* 0x0001e2000c101124 */
[----:B------:R-:W-:Y:S05]  /*e710*/  @P1 BRA `(.L_x_297) ;  /* 0x00000000000c1947 */ /* 0x000fea0003800000 */
[----:B------:R-:W0:Y:S02]  /*e720*/  LDG.E.U8 R16, desc[UR36][R14.64+0x9] ;  /* 0x000009240e107981 */ /* 0x000e24000c1e1100 */
[----:B0-----:R-:W-:-:S05]  /*e730*/  PRMT R3, R16, 0x8880, RZ ;  /* 0x0000888010037816 */ /* 0x001fca00000000ff */
[----:B------:R-:W-:-:S07]  /*e740*/  IMAD R2, R3, R18, RZ ;  /* 0x0000001203027224 */ /* 0x000fce00078e02ff */
.L_x_297:
[----:B------:R-:W-:Y:S05]  /*e750*/  BSYNC B1 ;  /* 0x0000000000017941 */ /* 0x000fea0003800000 */
.L_x_296:
[C---:B------:R-:W-:Y:S01]  /*e760*/  ISETP.LT.OR P4, PT, R0.reuse, 0x9, !P0 ;  /* 0x000000090000780c */ /* 0x040fe20004781670 */
[----:B------:R-:W-:Y:S01]  /*e770*/  @!P1 IMAD R29, R29, R17, R2 ;  /* 0x000000111d1d9224 */ /* 0x000fe200078e0202 */
[----:B------:R-:W-:Y:S01]  /*e780*/  BSSY B1, `(.L_x_298) ;  /* 0x000000a000017945 */ /* 0x000fe20003800000 */
[C---:B------:R-:W-:Y:S02]  /*e790*/  ISETP.LT.OR P3, PT, R0.reuse, 0xa, !P0 ;  /* 0x0000000a0000780c */ /* 0x040fe40004761670 */
[C---:B------:R-:W-:Y:S01]  /*e7a0*/  ISETP.LT.OR P5, PT, R0.reuse, 0x11, !P2 ;  /* 0x000000110000780c */ /* 0x040fe200057a1670 */
[----:B------:R3:W-:Y:S01]  /*e7b0*/  @!P1 STG.E.U8 desc[UR36][R6.64+0x9], R29 ;  /* 0x0000091d06009986 */ /* 0x0007e2000c101124 */
[C---:B------:R-:W-:Y:S02]  /*e7c0*/  ISETP.LT.OR P6, PT, R0.reuse, 0x12, !P2 ;  /* 0x000000120000780c */ /* 0x040fe400057c1670 */
[----:B------:R-:W-:-:S04]  /*e7d0*/  ISETP.LT.OR P1, PT, R0, 0x11, !P0 ;  /* 0x000000110000780c */ /* 0x000fc80004721670 */
[----:B------:R-:W-:Y:S09]  /*e7e0*/  @P4 BRA `(.L_x_299) ;  /* 0x00000000000c4947 */ /* 0x000ff20003800000 */
[----:B------:R-:W0:Y:S02]  /*e7f0*/  LDG.E.U8 R16, desc[UR36][R154.64+0x8] ;  /* 0x000008249a107981 */ /* 0x000e24000c1e1100 */
[----:B0-----:R-:W-:-:S05]  /*e800*/  PRMT R3, R16, 0x8880, RZ ;  /* 0x0000888010037816 */ /* 0x001fca00000000ff */
[----:B------:R-:W-:-:S07]  /*e810*/  IMAD R2, R3, R18, RZ ;  /* 0x0000001203027224 */ /* 0x000fce00078e02ff */
.L_x_299:
[----:B------:R-:W-:Y:S05]  /*e820*/  BSYNC B1 ;  /* 0x0000000000017941 */ /* 0x000fea0003800000 */
.L_x_298:
[----:B0-----:R-:W-:Y:S01]  /*e830*/  @!P4 IMAD R3, R30, R17, R2 ;  /* 0x000000111e03c224 */ /* 0x001fe200078e0202 */
[----:B------:R-:W-:Y:S04]  /*e840*/  BSSY B1, `(.L_x_300) ;  /* 0x0000006000017945 */ /* 0x000fe80003800000 */
[----:B------:R0:W-:Y:S01]  /*e850*/  @!P4 STG.E.U8 desc[UR36][R8.64+0x8], R3 ;  /* 0x000008030800c986 */ /* 0x0001e2000c101124 */
[----:B------:R-:W-:Y:S05]  /*e860*/  @P3 BRA `(.L_x_301) ;  /* 0x00000000000c3947 */ /* 0x000fea0003800000 */
[----:B------:R-:W0:Y:S02]  /*e870*/  LDG.E.U8 R16, desc[UR36][R154.64+0x9] ;  /* 0x000009249a107981 */ /* 0x000e24000c1e1100 */
[----:B0-----:R-:W-:-:S05]  /*e880*/  PRMT R3, R16, 0x8880, RZ ;  /* 0x0000888010037816 */ /* 0x001fca00000000ff */
[----:B------:R-:W-:-:S07]  /*e890*/  IMAD R2, R3, R18, RZ ;  /* 0x0000001203027224 */ /* 0x000fce00078e02ff */
.L_x_301:
[----:B------:R-:W-:Y:S05]  /*e8a0*/  BSYNC B1 ;  /* 0x0000000000017941 */ /* 0x000fea0003800000 */
.L_x_300:
[----:B------:R-:W-:Y:S01]  /*e8b0*/  @!P3 IMAD R31, R31, R17, R2 ;  /* 0x000000111f1fb224 */ /* 0x000fe200078e0202 */
[----:B------:R-:W-:Y:S04]  /*e8c0*/  BSSY B1, `(.L_x_302) ;  /* 0x0000006000017945 */ /* 0x000fe80003800000 */
[----:B------:R4:W-:Y:S01]  /*e8d0*/  @!P3 STG.E.U8 desc[UR36][R8.64+0x9], R31 ;  /* 0x0000091f0800b986 */ /* 0x0009e2000c101124 */
[----:B------:R-:W-:Y:S05]  /*e8e0*/  @P5 BRA `(.L_x_303) ;  /* 0x00000000000c5947 */ /* 0x000fea0003800000 */
[----:B------:R-:W0:Y:S02]  /*e8f0*/  LDG.E.U8 R16, desc[UR36][R14.64+0x10] ;  /* 0x000010240e107981 */ /* 0x000e24000c1e1100 */
[----:B0-----:R-:W-:-:S05]  /*e900*/  PRMT R3, R16, 0x8880, RZ ;  /* 0x0000888010037816 */ /* 0x001fca00000000ff */
[----:B------:R-:W-:-:S07]  /*e910*/  IMAD R2, R3, R18, RZ ;  /* 0x0000001203027224 */ /* 0x000fce00078e02ff */
.L_x_303:
[----:B------:R-:W-:Y:S05]  /*e920*/  BSYNC B1 ;  /* 0x0000000000017941 */ /* 0x000fea0003800000 */
.L_x_302:
[----:B0-----:R-:W-:Y:S01]  /*e930*/  @!P5 IMAD R3, R32, R17, R2 ;  /* 0x000000112003d224 */ /* 0x001fe200078e0202 */
[----:B------:R-:W-:Y:S04]  /*e940*/  BSSY B1, `(.L_x_304) ;  /* 0x0000006000017945 */ /* 0x000fe80003800000 */
[----:B------:R0:W-:Y:S01]  /*e950*/  @!P5 STG.E.U8 desc[UR36][R6.64+0x10], R3 ;  /* 0x000010030600d986 */ /* 0x0001e2000c101124 */
[----:B------:R-:W-:Y:S05]  /*e960*/  @P6 BRA `(.L_x_305) ;  /* 0x00000000000c6947 */ /* 0x000fea0003800000 */
[----:B------:R-:W0:Y:S02]  /*e970*/  LDG.E.U8 R16, desc[UR36][R14.64+0x11] ;  /* 0x000011240e107981 */ /* 0x000e24000c1e1100 */
[----:B0-----:R-:W-:-:S05]  /*e980*/  PRMT R3, R16, 0x8880, RZ ;  /* 0x0000888010037816 */ /* 0x001fca00000000ff */
[----:B------:R-:W-:-:S07]  /*e990*/  IMAD R2, R3, R18, RZ ;  /* 0x0000001203027224 */ /* 0x000fce00078e02ff */
.L_x_305:
[----:B------:R-:W-:Y:S05]  /*e9a0*/  BSYNC B1 ;  /* 0x0000000000017941 */ /* 0x000fea0003800000 */
.L_x_304:
[----:B------:R-:W-:Y:S01]  /*e9b0*/  @!P6 IMAD R33, R33, R17, R2 ;  /* 0x000000112121e224 */ /* 0x000fe200078e0202 */
[----:B------:R-:W-:Y:S04]  /*e9c0*/  BSSY B1, `(.L_x_306) ;  /* 0x0000006000017945 */ /* 0x000fe80003800000 */
[----:B------:R0:W-:Y:S01]  /*e9d0*/  @!P6 STG.E.U8 desc[UR36][R6.64+0x11], R33 ;  /* 0x000011210600e986 */ /* 0x0001e2000c101124 */
[----:B------:R-:W-:Y:S05]  /*e9e0*/  @P1 BRA `(.L_x_307) ;  /* 0x00000000000c1947 */ /* 0x000fea0003800000 */
[----:B------:R-:W0:Y:S02]  /*e9f0*/  LDG.E.U8 R16, desc[UR36][R154.64+0x10] ;  /* 0x000010249a107981 */ /* 0x000e24000c1e1100 */
[----:B0-----:R-:W-:-:S05]  /*ea00*/  PRMT R3, R16, 0x8880, RZ ;  /* 0x0000888010037816 */ /* 0x001fca00000000ff */
[----:B------:R-:W-:-:S07]  /*ea10*/  IMAD R2, R3, R18, RZ ;  /* 0x0000001203027224 */ /* 0x000fce00078e02ff */
.L_x_307:
[----:B------:R-:W-:Y:S05]  /*ea20*/  BSYNC B1 ;  /* 0x0000000000017941 */ /* 0x000fea0003800000 */
.L_x_306:
[----:B------:R-:W-:Y:S01]  /*ea30*/  ISETP.LT.OR P4, PT, R0, 0x12, !P0 ;  /* 0x000000120000780c */ /* 0x000fe20004781670 */
[----:B0-----:R-:W-:Y:S01]  /*ea40*/  @!P1 IMAD R3, R34, R17, R2 ;  /* 0x0000001122039224 */ /* 0x001fe200078e0202 */
        /* <DEDUP_REMOVED lines=10> */
.L_x_309:
[----:B------:R-:W-:Y:S05]  /*eaf0*/  BSYNC B1 ;  /* 0x0000000000017941 */ /* 0x000fea0003800000 */
.L_x_308:
[----:B------:R-:W-:Y:S01]  /*eb00*/  @!P4 IMAD R35, R35, R17, R2 ;  /* 0x000000112323c224 */ /* 0x000fe200078e0202 */
[----:B------:R-:W-:Y:S04]  /*eb10*/  BSSY B1, `(.L_x_310) ;  /* 0x0000006000017945 */ /* 0x000fe80003800000 */
[----:B------:R0:W-:Y:S01]  /*eb20*/  @!P4 STG.E.U8 desc[UR36][R8.64+0x11], R35 ;  /* 0x000011230800c986 */ /* 0x0001e2000c101124 */
[----:B------:R-:W-:Y:S05]  /*eb30*/  @P3 BRA `(.L_x_311) ;  /* 0x00000000000c3947 */ /* 0x000fea0003800000 */
[----:B------:R-:W0:Y:S02]  /*eb40*/  LDG.E.U8 R16, desc[UR36][R14.64+0x18] ;  /* 0x000018240e107981 */ /* 0x000e24000c1e1100 */
[----:B0-----:R-:W-:-:S05]  /*eb50*/  PRMT R3, R16, 0x8880, RZ ;  /* 0x0000888010037816 */ /* 0x001fca00000000ff */
[----:B------:R-:W-:-:S07]  /*eb60*/  IMAD R2, R3, R18, RZ ;  /* 0x0000001203027224 */ /* 0x000fce00078e02ff */
.L_x_311:
[----:B------:R-:W-:Y:S05]  /*eb70*/  BSYNC B1 ;  /* 0x0000000000017941 */ /* 0x000fea0003800000 */
.L_x_310:
[----:B0-----:R-:W-:Y:S01]  /*eb80*/  @!P3 IMAD R3, R36, R17, R2 ;  /* 0x000000112403b224 */ /* 0x001fe200078e0202 */
[----:B------:R-:W-:Y:S04]  /*eb90*/  BSSY B1, `(.L_x_312) ;  /* 0x0000006000017945 */ /* 0x000fe80003800000 */
[----:B------:R0:W-:Y:S01]  /*eba0*/  @!P3 STG.E.U8 desc[UR36][R6.64+0x18], R3 ;  /* 0x000018030600b986 */ /* 0x0001e2000c101124 */
[----:B------:R-:W-:Y:S05]  /*ebb0*/  @P5 BRA `(.L_x_313) ;  /* 0x00000000000c5947 */ /* 0x000fea0003800000 */
[----:B------:R-:W0:Y:S02]  /*ebc0*/  LDG.E.U8 R16, desc[UR36][R14.64+0x19] ;  /* 0x000019240e107981 */ /* 0x000e24000c1e1100 */
[----:B0-----:R-:W-:-:S05]  /*ebd0*/  PRMT R3, R16, 0x8880, RZ ;  /* 0x0000888010037816 */ /* 0x001fca00000000ff */
[----:B------:R-:W-:-:S07]  /*ebe0*/  IMAD R2, R3, R18, RZ ;  /* 0x0000001203027224 */ /* 0x000fce00078e02ff */
.L_x_313:
[----:B------:R-:W-:Y:S05]  /*ebf0*/  BSYNC B1 ;  /* 0x0000000000017941 */ /* 0x000fea0003800000 */
.L_x_312:
[----:B------:R-:W-:Y:S01]  /*ec00*/  @!P5 IMAD R37, R37, R17, R2 ;  /* 0x000000112525d224 */ /* 0x000fe200078e0202 */
[----:B------:R-:W-:Y:S04]  /*ec10*/  BSSY B1, `(.L_x_314) ;  /* 0x0000006000017945 */ /* 0x000fe80003800000 */
[----:B------:R0:W-:Y:S01]  /*ec20*/  @!P5 STG.E.U8 desc[UR36][R6.64+0x19], R37 ;  /* 0x000019250600d986 */ /* 0x0001e2000c101124 */
[----:B------:R-:W-:Y:S05]  /*ec30*/  @P6 BRA `(.L_x_315) ;  /* 0x00000000000c6947 */ /* 0x000fea0003800000 */
[----:B------:R-:W0:Y:S02]  /*ec40*/  LDG.E.U8 R16, desc[UR36][R154.64+0x18] ;  /* 0x000018249a107981 */ /* 0x000e24000c1e1100 */
[----:B0-----:R-:W-:-:S05]  /*ec50*/  PRMT R3, R16, 0x8880, RZ ;  /* 0x0000888010037816 */ /* 0x001fca00000000ff */
[----:B------:R-:W-:-:S07]  /*ec60*/  IMAD R2, R3, R18, RZ ;  /* 0x0000001203027224 */ /* 0x000fce00078e02ff */
.L_x_315:
[----:B------:R-:W-:Y:S05]  /*ec70*/  BSYNC B1 ;  /* 0x0000000000017941 */ /* 0x000fea0003800000 */
.L_x_314:
[----:B0-----:R-:W-:Y:S01]  /*ec80*/  @!P6 IMAD R3, R38, R17, R2 ;  /* 0x000000112603e224 */ /* 0x001fe200078e0202 */
[----:B------:R-:W-:Y:S04]  /*ec90*/  BSSY B1, `(.L_x_316) ;  /* 0x0000006000017945 */ /* 0x000fe80003800000 */
[----:B------:R0:W-:Y:S01]  /*eca0*/  @!P6 STG.E.U8 desc[UR36][R8.64+0x18], R3 ;  /* 0x000018030800e986 */ /* 0x0001e2000c101124 */
[----:B------:R-:W-:Y:S05]  /*ecb0*/  @P1 BRA `(.L_x_317) ;  /* 0x00000000000c1947 */ /* 0x000fea0003800000 */
[----:B------:R-:W0:Y:S02]  /*ecc0*/  LDG.E.U8 R16, desc[UR36][R154.64+0x19] ;  /* 0x000019249a107981 */ /* 0x000e24000c1e1100 */
[----:B0-----:R-:W-:-:S05]  /*ecd0*/  PRMT R3, R16, 0x8880, RZ ;  /* 0x0000888010037816 */ /* 0x001fca00000000ff */
[----:B------:R-:W-:-:S07]  /*ece0*/  IMAD R2, R3, R18, RZ ;  /* 0x0000001203027224 */ /* 0x000fce00078e02ff */
.L_x_317:
[----:B------:R-:W-:Y:S05]  /*ecf0*/  BSYNC B1 ;  /* 0x0000000000017941 */ /* 0x000fea0003800000 */
.L_x_316:
        /* <DEDUP_REMOVED lines=12> */
.L_x_319:
[----:B------:R-:W-:Y:S05]  /*edc0*/  BSYNC B1 ;  /* 0x0000000000017941 */ /* 0x000fea0003800000 */
.L_x_318:
[----:B0-----:R-:W-:Y:S01]  /*edd0*/  @!P4 IMAD R3, R40, R17, R2 ;  /* 0x000000112803c224 */ /* 0x001fe200078e0202 */
[----:B------:R-:W-:Y:S04]  /*ede0*/  BSSY B1, `(.L_x_320) ;  /* 0x0000006000017945 */ /* 0x000fe80003800000 */
[----:B------:R0:W-:Y:S01]  /*edf0*/  @!P4 STG.E.U8 desc[UR36][R6.64+0x20], R3 ;  /* 0x000020030600c986 */ /* 0x0001e2000c101124 */
[----:B------:R-:W-:Y:S05]  /*ee00*/  @P3 BRA `(.L_x_321) ;  /* 0x00000000000c3947 */ /* 0x000fea0003800000 */
[----:B------:R-:W0:Y:S02]  /*ee10*/  LDG.E.U8 R16, desc[UR36][R14.64+0x21] ;  /* 0x000021240e107981 */ /* 0x000e24000c1e1100 */
[----:B0-----:R-:W-:-:S05]  /*ee20*/  PRMT R3, R16, 0x8880, RZ ;  /* 0x0000888010037816 */ /* 0x001fca00000000ff */
[----:B------:R-:W-:-:S07]  /*ee30*/  IMAD R2, R3, R18, RZ ;  /* 0x0000001203027224 */ /* 0x000fce00078e02ff */
.L_x_321:
[----:B------:R-:W-:Y:S05]  /*ee40*/  BSYNC B1 ;  /* 0x0000000000017941 */ /* 0x000fea0003800000 */
.L_x_320:
[----:B------:R-:W-:Y:S01]  /*ee50*/  @!P3 IMAD R41, R41, R17, R2 ;  /* 0x000000112929b224 */ /* 0x000fe200078e0202 */
[----:B------:R-:W-:Y:S04]  /*ee60*/  BSSY B1, `(.L_x_322) ;  /* 0x0000006000017945 */ /* 0x000fe80003800000 */
[----:B------:R0:W-:Y:S01]  /*ee70*/  @!P3 STG.E.U8 desc[UR36][R6.64+0x21], R41 ;  /* 0x000021290600b986 */ /* 0x0001e2000c101124 */
[----:B------:R-:W-:Y:S05]  /*ee80*/  @P5 BRA `(.L_x_323) ;  /* 0x00000000000c5947 */ /* 0x000fea0003800000 */
[----:B------:R-:W0:Y:S02]  /*ee90*/  LDG.E.U8 R16, desc[UR36][R154.64+0x20] ;  /* 0x000020249a107981 */ /* 0x000e24000c1e1100 */
[----:B0-----:R-:W-:-:S05]  /*eea0*/  PRMT R3, R16, 0x8880, RZ ;  /* 0x0000888010037816 */ /* 0x001fca00000000ff */
[----:B------:R-:W-:-:S07]  /*eeb0*/  IMAD R2, R3, R18, RZ ;  /* 0x0000001203027224 */ /* 0x000fce00078e02ff */
.L_x_323:
[----:B------:R-:W-:Y:S05]  /*eec0*/  BSYNC B1 ;  /* 0x0000000000017941 */ /* 0x000fea0003800000 */
.L_x_322:
[----:B0-----:R-:W-:Y:S01]  /*eed0*/  @!P5 IMAD R3, R42, R17, R2 ;  /* 0x000000112a03d224 */ /* 0x001fe200078e0202 */
[----:B------:R-:W-:Y:S04]  /*eee0*/  BSSY B1, `(.L_x_324) ;  /* 0x0000006000017945 */ /* 0x000fe80003800000 */
[----:B------:R0:W-:Y:S01]  /*eef0*/  @!P5 STG.E.U8 desc[UR36][R8.64+0x20], R3 ;  /* 0x000020030800d986 */ /* 0x0001e2000c101124 */
[----:B------:R-:W-:Y:S05]  /*ef00*/  @P6 BRA `(.L_x_325) ;  /* 0x00000000000c6947 */ /* 0x000fea0003800000 */
[----:B------:R-:W0:Y:S02]  /*ef10*/  LDG.E.U8 R16, desc[UR36][R154.64+0x21] ;  /* 0x000021249a107981 */ /* 0x000e24000c1e1100 */
[----:B0-----:R-:W-:-:S05]  /*ef20*/  PRMT R3, R16, 0x8880, RZ ;  /* 0x0000888010037816 */ /* 0x001fca00000000ff */
[----:B------:R-:W-:-:S07]  /*ef30*/  IMAD R2, R3, R18, RZ ;  /* 0x0000001203027224 */ /* 0x000fce00078e02ff */
.L_x_325:
[----:B------:R-:W-:Y:S05]  /*ef40*/  BSYNC B1 ;  /* 0x0000000000017941 */ /* 0x000fea0003800000 */
.L_x_324:
[----:B------:R-:W-:Y:S01]  /*ef50*/  @!P6 IMAD R43, R43, R17, R2 ;  /* 0x000000112b2be224 */ /* 0x000fe200078e0202 */
[----:B------:R-:W-:Y:S04]  /*ef60*/  BSSY B1, `(.L_x_326) ;  /* 0x0000006000017945 */ /* 0x000fe80003800000 */
[----:B------:R0:W-:Y:S01]  /*ef70*/  @!P6 STG.E.U8 desc[UR36][R8.64+0x21], R43 ;  /* 0x0000212b0800e986 */ /* 0x0001e2000c101124 */
[----:B------:R-:W-:Y:S05]  /*ef80*/  @P1 BRA `(.L_x_327) ;  /* 0x00000000000c1947 */ /* 0x000fea0003800000 */
[----:B------:R-:W0:Y:S02]  /*ef90*/  LDG.E.U8 R16, desc[UR36][R14.64+0x28] ;  /* 0x000028240e107981 */ /* 0x000e24000c1e1100 */
[----:B0-----:R-:W-:-:S05]  /*efa0*/  PRMT R3, R16, 0x8880, RZ ;  /* 0x0000888010037816 */ /* 0x001fca00000000ff */
[----:B------:R-:W-:-:S07]  /*efb0*/  IMAD R2, R3, R18, RZ ;  /* 0x0000001203027224 */ /* 0x000fce00078e02ff */
.L_x_327:
[----:B------:R-:W-:Y:S05]  /*efc0*/  BSYNC B1 ;  /* 0x0000000000017941 */ /* 0x000fea0003800000 */
.L_x_326:
        /* <DEDUP_REMOVED lines=12> */
.L_x_329:
[----:B------:R-:W-:Y:S05]  /*f090*/  BSYNC B1 ;  /* 0x0000000000017941 */ /* 0x000fea0003800000 */
.L_x_328:
[----:B------:R-:W-:Y:S01]  /*f0a0*/  @!P4 IMAD R45, R45, R17, R2 ;  /* 0x000000112d2dc224 */ /* 0x000fe200078e0202 */
[----:B------:R-:W-:Y:S04]  /*f0b0*/  BSSY B1, `(.L_x_330) ;  /* 0x0000006000017945 */ /* 0x000fe80003800000 */
[----:B------:R0:W-:Y:S01]  /*f0c0*/  @!P4 STG.E.U8 desc[UR36][R6.64+0x29], R45 ;  /* 0x0000292d0600c986 */ /* 0x0001e2000c101124 */
[----:B------:R-:W-:Y:S05]  /*f0d0*/  @P3 BRA `(.L_x_331) ;  /* 0x00000000000c3947 */ /* 0x000fea0003800000 */
[----:B------:R-:W0:Y:S02]  /*f0e0*/  LDG.E.U8 R16, desc[UR36][R154.64+0x28] ;  /* 0x000028249a107981 */ /* 0x000e24000c1e1100 */
[----:B0-----:R-:W-:-:S05]  /*f0f0*/  PRMT R3, R16, 0x8880, RZ ;  /* 0x0000888010037816 */ /* 0x001fca00000000ff */
[----:B------:R-:W-:-:S07]  /*f100*/  IMAD R2, R3, R18, RZ ;  /* 0x0000001203027224 */ /* 0x000fce00078e02ff */
.L_x_331:
[----:B------:R-:W-:Y:S05]  /*f110*/  BSYNC B1 ;  /* 0x0000000000017941 */ /* 0x000fea0003800000 */
.L_x_330:
[----:B0-----:R-:W-:Y:S01]  /*f120*/  @!P3 IMAD R3, R46, R17, R2 ;  /* 0x000000112e03b224 */ /* 0x001fe200078e0202 */
[----:B------:R-:W-:Y:S04]  /*f130*/  BSSY B1, `(.L_x_332) ;  /* 0x0000006000017945 */ /* 0x000fe80003800000 */
[----:B------:R0:W-:Y:S01]  /*f140*/  @!P3 STG.E.U8 desc[UR36][R8.64+0x28], R3 ;  /* 0x000028030800b986 */ /* 0x0001e2000c101124 */
[----:B------:R-:W-:Y:S05]  /*f150*/  @P5 BRA `(.L_x_333) ;  /* 0x00000000000c5947 */ /* 0x000fea0003800000 */
[----:B------:R-:W0:Y:S02]  /*f160*/  LDG.E.U8 R16, desc[UR36][R154.64+0x29] ;  /* 0x000029249a107981 */ /* 0x000e24000c1e1100 */
[----:B0-----:R-:W-:-:S05]  /*f170*/  PRMT R3, R16, 0x8880, RZ ;  /* 0x0000888010037816 */ /* 0x001fca00000000ff */
[----:B------:R-:W-:-:S07]  /*f180*/  IMAD R2, R3, R18, RZ ;  /* 0x0000001203027224 */ /* 0x000fce00078e02ff */
.L_x_333:
[----:B------:R-:W-:Y:S05]  /*f190*/  BSYNC B1 ;  /* 0x0000000000017941 */ /* 0x000fea0003800000 */
.L_x_332:
[----:B------:R-:W-:Y:S01]  /*f1a0*/  @!P5 IMAD R47, R47, R17, R2 ;  /* 0x000000112f2fd224 */ /* 0x000fe200078e0202 */
[----:B------:R-:W-:Y:S04]  /*f1b0*/  BSSY B1, `(.L_x_334) ;  /* 0x0000006000017945 */ /* 0x000fe80003800000 */
[----:B------:R0:W-:Y:S01]  /*f1c0*/  @!P5 STG.E.U8 desc[UR36][R8.64+0x29], R47 ;  /* 0x0000292f0800d986 */ /* 0x0001e2000c101124 */
[----:B------:R-:W-:Y:S05]  /*f1d0*/  @P6 BRA `(.L_x_335) ;  /* 0x00000000000c6947 */ /* 0x000fea0003800000 */
[----:B------:R-:W0:Y:S02]  /*f1e0*/  LDG.E.U8 R16, desc[UR36][R14.64+0x30] ;  /* 0x000030240e107981 */ /* 0x000e24000c1e1100 */
[----:B0-----:R-:W-:-:S05]  /*f1f0*/  PRMT R3, R16, 0x8880, RZ ;  /* 0x0000888010037816 */ /* 0x001fca00000000ff */
[----:B------:R-:W-:-:S07]  /*f200*/  IMAD R2, R3, R18, RZ ;  /* 0x0000001203027224 */ /* 0x000fce00078e02ff */
.L_x_335:
[----:B------:R-:W-:Y:S05]  /*f210*/  BSYNC B1 ;  /* 0x0000000000017941 */ /* 0x000fea0003800000 */
.L_x_334:
[----:B0-----:R-:W-:Y:S01]  /*f220*/  @!P6 IMAD R3, R48, R17, R2 ;  /* 0x000000113003e224 */ /* 0x001fe200078e0202 */
[----:B------:R-:W-:Y:S04]  /*f230*/  BSSY B1, `(.L_x_336) ;  /* 0x0000006000017945 */ /* 0x000fe80003800000 */
[----:B------:R0:W-:Y:S01]  /*f240*/  @!P6 STG.E.U8 desc[UR36][R6.64+0x30], R3 ;  /* 0x000030030600e986 */ /* 0x0001e2000c101124 */
[----:B------:R-:W-:Y:S05]  /*f250*/  @P1 BRA `(.L_x_337) ;  /* 0x00000000000c1947 */ /* 0x000fea0003800000 */
[----:B------:R-:W0:Y:S02]  /*f260*/  LDG.E.U8 R16, desc[UR36][R14.64+0x31] ;  /* 0x000031240e107981 */ /* 0x000e24000c1e1100 */
[----:B0-----:R-:W-:-:S05]  /*f270*/  PRMT R3, R16, 0x8880, RZ ;  /* 0x0000888010037816 */ /* 0x001fca00000000ff */
[----:B------:R-:W-:-:S07]  /*f280*/  IMAD R2, R3, R18, RZ ;  /* 0x0000001203027224 */ /* 0x000fce00078e02ff */
.L_x_337:
[----:B------:R-:W-:Y:S05]  /*f290*/  BSYNC B1 ;  /* 0x0000000000017941 */ /* 0x000fea0003800000 */
.L_x_336:
        /* <DEDUP_REMOVED lines=12> */
.L_x_339:
[----:B------:R-:W-:Y:S05]  /*f360*/  BSYNC B1 ;  /* 0x0000000000017941 */ /* 0x000fea0003800000 */
.L_x_338:
[----:B0-----:R-:W-:Y:S01]  /*f370*/  @!P4 IMAD R3, R50, R17, R2 ;  /* 0x000000113203c224 */ /* 0x001fe200078e0202 */
[----:B------:R-:W-:Y:S04]  /*f380*/  BSSY B1, `(.L_x_340) ;  /* 0x0000006000017945 */ /* 0x000fe80003800000 */
[----:B------:R0:W-:Y:S01]  /*f390*/  @!P4 STG.E.U8 desc[UR36][R8.64+0x30], R3 ;  /* 0x000030030800c986 */ /* 0x0001e2000c101124 */
[----:B------:R-:W-:Y:S05]  /*f3a0*/  @P3 BRA `(.L_x_341) ;  /* 0x00000000000c3947 */ /* 0x000fea0003800000 */
[----:B------:R-:W0:Y:S02]  /*f3b0*/  LDG.E.U8 R16, desc[UR36][R154.64+0x31] ;  /* 0x000031249a107981 */ /* 0x000e24000c1e1100 */
[----:B0-----:R-:W-:-:S05]  /*f3c0*/  PRMT R3, R16, 0x8880, RZ ;  /* 0x0000888010037816 */ /* 0x001fca00000000ff */
[----:B------:R-:W-:-:S07]  /*f3d0*/  IMAD R2, R3, R18, RZ ;  /* 0x0000001203027224 */ /* 0x000fce00078e02ff */
.L_x_341:
[----:B------:R-:W-:Y:S05]  /*f3e0*/  BSYNC B1 ;  /* 0x0000000000017941 */ /* 0x000fea0003800000 */
.L_x_340:
[----:B------:R-:W-:Y:S01]  /*f3f0*/  @!P3 IMAD R51, R51, R17, R2 ;  /* 0x000000113333b224 */ /* 0x000fe200078e0202 */
[----:B------:R-:W-:Y:S04]  /*f400*/  BSSY B1, `(.L_x_342) ;  /* 0x0000006000017945 */ /* 0x000fe80003800000 */
[----:B------:R0:W-:Y:S01]  /*f410*/  @!P3 STG.E.U8 desc[UR36][R8.64+0x31], R51 ;  /* 0x000031330800b986 */ /* 0x0001e2000c101124 */
[----:B------:R-:W-:Y:S05]  /*f420*/  @P5 BRA `(.L_x_343) ;  /* 0x00000000000c5947 */ /* 0x000fea0003800000 */
[----:B------:R-:W0:Y:S02]  /*f430*/  LDG.E.U8 R16, desc[UR36][R14.64+0x38] ;  /* 0x000038240e107981 */ /* 0x000e24000c1e1100 */
[----:B0-----:R-:W-:-:S05]  /*f440*/  PRMT R3, R16, 0x8880, RZ ;  /* 0x0000888010037816 */ /* 0x001fca00000000ff */
[----:B------:R-:W-:-:S07]  /*f450*/  IMAD R2, R3, R18, RZ ;  /* 0x0000001203027224 */ /* 0x000fce00078e02ff */
.L_x_343:
[----:B------:R-:W-:Y:S05]  /*f460*/  BSYNC B1 ;  /* 0x0000000000017941 */ /* 0x000fea0003800000 */
.L_x_342:
[----:B0-----:R-:W-:Y:S01]  /*f470*/  @!P5 IMAD R3, R52, R17, R2 ;  /* 0x000000113403d224 */ /* 0x001fe200078e0202 */
[----:B------:R-:W-:Y:S04]  /*f480*/  BSSY B1, `(.L_x_344) ;  /* 0x0000006000017945 */ /* 0x000fe80003800000 */
[----:B------:R0:W-:Y:S01]  /*f490*/  @!P5 STG.E.U8 desc[UR36][R6.64+0x38], R3 ;  /* 0x000038030600d986 */ /* 0x0001e2000c101124 */
[----:B------:R-:W-:Y:S05]  /*f4a0*/  @P6 BRA `(.L_x_345) ;  /* 0x00000000000c6947 */ /* 0x000fea0003800000 */
[----:B------:R-:W0:Y:S02]  /*f4b0*/  LDG.E.U8 R16, desc[UR36][R14.64+0x39] ;  /* 0x000039240e107981 */ /* 0x000e24000c1e1100 */
[----:B0-----:R-:W-:-:S05]  /*f4c0*/  PRMT R3, R16, 0x8880, RZ ;  /* 0x0000888010037816 */ /* 0x001fca00000000ff */
[----:B------:R-:W-:-:S07]  /*f4d0*/  IMAD R2, R3, R18, RZ ;  /* 0x0000001203027224 */ /* 0x000fce00078e02ff */
.L_x_345:
[----:B------:R-:W-:Y:S05]  /*f4e0*/  BSYNC B1 ;  /* 0x0000000000017941 */ /* 0x000fea0003800000 */
.L_x_344:
[----:B------:R-:W-:Y:S01]  /*f4f0*/  @!P6 IMAD R53, R53, R17, R2 ;  /* 0x000000113535e224 */ /* 0x000fe200078e0202 */
[----:B------:R-:W-:Y:S04]  /*f500*/  BSSY B1, `(.L_x_346) ;  /* 0x0000006000017945 */ /* 0x000fe80003800000 */
[----:B------:R0:W-:Y:S01]  /*f510*/  @!P6 STG.E.U8 desc[UR36][R6.64+0x39], R53 ;  /* 0x000039350600e986 */ /* 0x0001e2000c101124 */
[----:B------:R-:W-:Y:S05]  /*f520*/  @P1 BRA `(.L_x_347) ;  /* 0x00000000000c1947 */ /* 0x000fea0003800000 */
[----:B------:R-:W0:Y:S02]  /*f530*/  LDG.E.U8 R16, desc[UR36][R154.64+0x38] ;  /* 0x000038249a107981 */ /* 0x000e24000c1e1100 */
[----:B0-----:R-:W-:-:S05]  /*f540*/  PRMT R3, R16, 0x8880, RZ ;  /* 0x0000888010037816 */ /* 0x001fca00000000ff */
[----:B------:R-:W-:-:S07]  /*f550*/  IMAD R2, R3, R18, RZ ;  /* 0x0000001203027224 */ /* 0x000fce00078e02ff */
.L_x_347:
[----:B------:R-:W-:Y:S05]  /*f560*/  BSYNC B1 ;  /* 0x0000000000017941 */ /* 0x000fea0003800000 */
.L_x_346:
        /* <DEDUP_REMOVED lines=12> */
.L_x_349:
[----:B------:R-:W-:Y:S05]  /*f630*/  BSYNC B1 ;  /* 0x0000000000017941 */ /* 0x000fea0003800000 */
.L_x_348:
[----:B------:R-:W-:Y:S01]  /*f640*/  @!P4 IMAD R55, R55, R17, R2 ;  /* 0x000000113737c224 */ /* 0x000fe200078e0202 */
[----:B------:R-:W-:Y:S04]  /*f650*/  BSSY B1, `(.L_x_350) ;  /* 0x0000006000017945 */ /* 0x000fe80003800000 */
[----:B------:R0:W-:Y:S01]  /*f660*/  @!P4 STG.E.U8 desc[UR36][R8.64+0x39], R55 ;  /* 0x000039370800c986 */ /* 0x0001e2000c101124 */
[----:B------:R-:W-:Y:S05]  /*f670*/  @P3 BRA `(.L_x_351) ;  /* 0x00000000000c3947 */ /* 0x000fea0003800000 */
[----:B------:R-:W0:Y:S02]  /*f680*/  LDG.E.U8 R16, desc[UR36][R14.64+0x40] ;  /* 0x000040240e107981 */ /* 0x000e24000c1e1100 */
[----:B0-----:R-:W-:-:S05]  /*f690*/  PRMT R3, R16, 0x8880, RZ ;  /* 0x0000888010037816 */ /* 0x001fca00000000ff */
[----:B------:R-:W-:-:S07]  /*f6a0*/  IMAD R2, R3, R18, RZ ;  /* 0x0000001203027224 */ /* 0x000fce00078e02ff */
.L_x_351:
[----:B------:R-:W-:Y:S05]  /*f6b0*/  BSYNC B1 ;  /* 0x0000000000017941 */ /* 0x000fea0003800000 */
.L_x_350:
[----:B0-----:R-:W-:Y:S01]  /*f6c0*/  @!P3 IMAD R3, R56, R17, R2 ;  /* 0x000000113803b224 */ /* 0x001fe200078e0202 */
[----:B------:R-:W-:Y:S04]  /*f6d0*/  BSSY B1, `(.L_x_352) ;  /* 0x0000006000017945 */ /* 0x000fe80003800000 */
[----:B------:R0:W-:Y:S01]  /*f6e0*/  @!P3 STG.E.U8 desc[UR36][R6.64+0x40], R3 ;  /* 0x000040030600b986 */ /* 0x0001e2000c101124 */
[----:B------:R-:W-:Y:S05]  /*f6f0*/  @P5 BRA `(.L_x_353) ;  /* 0x00000000000c5947 */ /* 0x000fea0003800000 */
[----:B------:R-:W0:Y:S02]  /*f700*/  LDG.E.U8 R16, desc[UR36][R14.64+0x41] ;  /* 0x000041240e107981 */ /* 0x000e24000c1e1100 */
[----:B0-----:R-:W-:-:S05]  /*f710*/  PRMT R3, R16, 0x8880, RZ ;  /* 0x0000888010037816 */ /* 0x001fca00000000ff */
[----:B------:R-:W-:-:S07]  /*f720*/  IMAD R2, R3, R18, RZ ;  /* 0x0000001203027224 */ /* 0x000fce00078e02ff */
.L_x_353:
[----:B------:R-:W-:Y:S05]  /*f730*/  BSYNC B1 ;  /* 0x0000000000017941 */ /* 0x000fea0003800000 */
.L_x_352:
[----:B------:R-:W-:Y:S01]  /*f740*/  @!P5 IMAD R57, R57, R17, R2 ;  /* 0x000000113939d224 */ /* 0x000fe200078e0202 */
[----:B------:R-:W-:Y:S04]  /*f750*/  BSSY B1, `(.L_x_354) ;  /* 0x0000006000017945 */ /* 0x000fe80003800000 */
[----:B------:R0:W-:Y:S01]  /*f760*/  @!P5 STG.E.U8 desc[UR36][R6.64+0x41], R57 ;  /* 0x000041390600d986 */ /* 0x0001e2000c101124 */
[----:B------:R-:W-:Y:S05]  /*f770*/  @P6 BRA `(.L_x_355) ;  /* 0x00000000000c6947 */ /* 0x000fea0003800000 */
[----:B------:R-:W0:Y:S02]  /*f780*/  LDG.E.U8 R16, desc[UR36][R154.64+0x40] ;  /* 0x000040249a107981 */ /* 0x000e24000c1e1100 */
[----:B0-----:R-:W-:-:S05]  /*f790*/  PRMT R3, R16, 0x8880, RZ ;  /* 0x0000888010037816 */ /* 0x001fca00000000ff */
[----:B------:R-:W-:-:S07]  /*f7a0*/  IMAD R2, R3, R18, RZ ;  /* 0x0000001203027224 */ /* 0x000fce00078e02ff */
.L_x_355:
[----:B------:R-:W-:Y:S05]  /*f7b0*/  BSYNC B1 ;  /* 0x0000000000017941 */ /* 0x000fea0003800000 */
.L_x_354:
[----:B0-----:R-:W-:Y:S01]  /*f7c0*/  @!P6 IMAD R3, R58, R17, R2 ;  /* 0x000000113a03e224 */ /* 0x001fe200078e0202 */
[----:B------:R-:W-:Y:S04]  /*f7d0*/  BSSY B1, `(.L_x_356) ;  /* 0x0000006000017945 */ /* 0x000fe80003800000 */
[----:B------:R0:W-:Y:S01]  /*f7e0*/  @!P6 STG.E.U8 desc[UR36][R8.64+0x40], R3 ;  /* 0x000040030800e986 */ /* 0x0001e2000c101124 */
[----:B------:R-:W-:Y:S05]  /*f7f0*/  @P1 BRA `(.L_x_357) ;  /* 0x00000000000c1947 */ /* 0x000fea0003800000 */
[----:B------:R-:W0:Y:S02]  /*f800*/  LDG.E.U8 R16, desc[UR36][R154.64+0x41] ;  /* 0x000041249a107981 */ /* 0x000e24000c1e1100 */
[----:B0-----:R-:W-:-:S05]  /*f810*/  PRMT R3, R16, 0x8880, RZ ;  /* 0x0000888010037816 */ /* 0x001fca00000000ff */
[----:B------:R-:W-:-:S07]  /*f820*/  IMAD R2, R3, R18, RZ ;  /* 0x0000001203027224 */ /* 0x000fce00078e02ff */
.L_x_357:
[----:B------:R-:W-:Y:S05]  /*f830*/  BSYNC B1 ;  /* 0x0000000000017941 */ /* 0x000fea0003800000 */
.L_x_356:
        /* <DEDUP_REMOVED lines=12> */
.L_x_359:
[----:B------:R-:W-:Y:S05]  /*f900*/  BSYNC B1 ;  /* 0x0000000000017941 */ /* 0x000fea0003800000 */
.L_x_358:
[----:B0-----:R-:W-:Y:S01]  /*f910*/  @!P4 IMAD R3, R60, R17, R2 ;  /* 0x000000113c03c224 */ /* 0x001fe200078e0202 */
[----:B------:R-:W-:Y:S04]  /*f920*/  BSSY B1, `(.L_x_360) ;  /* 0x0000006000017945 */ /* 0x000fe80003800000 */
[----:B------:R0:W-:Y:S01]  /*f930*/  @!P4 STG.E.U8 desc[UR36][R6.64+0x48], R3 ;  /* 0x000048030600c986 */ /* 0x0001e2000c101124 */
[----:B------:R-:W-:Y:S05]  /*f940*/  @P3 BRA `(.L_x_361) ;  /* 0x00000000000c3947 */ /* 0x000fea0003800000 */
[----:B------:R-:W0:Y:S02]  /*f950*/  LDG.E.U8 R16, desc[UR36][R14.64+0x49] ;  /* 0x000049240e107981 */ /* 0x000e24000c1e1100 */
[----:B0-----:R-:W-:-:S05]  /*f960*/  PRMT R3, R16, 0x8880, RZ ;  /* 0x0000888010037816 */ /* 0x001fca00000000ff */
[----:B------:R-:W-:-:S07]  /*f970*/  IMAD R2, R3, R18, RZ ;  /* 0x0000001203027224 */ /* 0x000fce00078e02ff */
.L_x_361:
[----:B------:R-:W-:Y:S05]  /*f980*/  BSYNC B1 ;  /* 0x0000000000017941 */ /* 0x000fea0003800000 */
.L_x_360:
[----:B------:R-:W-:Y:S01]  /*f990*/  @!P3 IMAD R61, R61, R17, R2 ;  /* 0x000000113d3db224 */ /* 0x000fe200078e0202 */
[----:B------:R-:W-:Y:S04]  /*f9a0*/  BSSY B1, `(.L_x_362) ;  /* 0x0000006000017945 */ /* 0x000fe80003800000 */
[----:B------:R0:W-:Y:S01]  /*f9b0*/  @!P3 STG.E.U8 desc[UR36][R6.64+0x49], R61 ;  /* 0x0000493d0600b986 */ /* 0x0001e2000c101124 */
[----:B------:R-:W-:Y:S05]  /*f9c0*/  @P5 BRA `(.L_x_363) ;  /* 0x00000000000c5947 */ /* 0x000fea0003800000 */
[----:B------:R-:W0:Y:S02]  /*f9d0*/  LDG.E.U8 R16, desc[UR36][R154.64+0x48] ;  /* 0x000048249a107981 */ /* 0x000e24000c1e1100 */
[----:B0-----:R-:W-:-:S05]  /*f9e0*/  PRMT R3, R16, 0x8880, RZ ;  /* 0x0000888010037816 */ /* 0x001fca00000000ff */
[----:B------:R-:W-:-:S07]  /*f9f0*/  IMAD R2, R3, R18, RZ ;  /* 0x0000001203027224 */ /* 0x000fce00078e02ff */
.L_x_363:
[----:B------:R-:W-:Y:S05]  /*fa00*/  BSYNC B1 ;  /* 0x0000000000017941 */ /* 0x000fea0003800000 */
.L_x_362:
[----:B0-----:R-:W-:Y:S01]  /*fa10*/  @!P5 IMAD R3, R62, R17, R2 ;  /* 0x000000113e03d224 */ /* 0x001fe200078e0202 */
[----:B------:R-:W-:Y:S04]  /*fa20*/  BSSY B1, `(.L_x_364) ;  /* 0x0000006000017945 */ /* 0x000fe80003800000 */
[----:B------:R0:W-:Y:S01]  /*fa30*/  @!P5 STG.E.U8 desc[UR36][R8.64+0x48], R3 ;  /* 0x000048030800d986 */ /* 0x0001e2000c101124 */
[----:B------:R-:W-:Y:S05]  /*fa40*/  @P6 BRA `(.L_x_365) ;  /* 0x00000000000c6947 */ /* 0x000fea0003800000 */
[----:B------:R-:W0:Y:S02]  /*fa50*/  LDG.E.U8 R16, desc[UR36][R154.64+0x49] ;  /* 0x000049249a107981 */ /* 0x000e24000c1e1100 */
[----:B0-----:R-:W-:-:S05]  /*fa60*/  PRMT R3, R16, 0x8880, RZ ;  /* 0x0000888010037816 */ /* 0x001fca00000000ff */
[----:B------:R-:W-:-:S07]  /*fa70*/  IMAD R2, R3, R18, RZ ;  /* 0x0000001203027224 */ /* 0x000fce00078e02ff */
.L_x_365:
[----:B------:R-:W-:Y:S05]  /*fa80*/  BSYNC B1 ;  /* 0x0000000000017941 */ /* 0x000fea0003800000 */
.L_x_364:
[----:B------:R-:W-:Y:S01]  /*fa90*/  @!P6 IMAD R63, R63, R17, R2 ;  /* 0x000000113f3fe224 */ /* 0x000fe200078e0202 */
[----:B------:R-:W-:Y:S04]  /*faa0*/  BSSY B1, `(.L_x_366) ;  /* 0x0000006000017945 */ /* 0x000fe80003800000 */
[----:B------:R0:W-:Y:S01]  /*fab0*/  @!P6 STG.E.U8 desc[UR36][R8.64+0x49], R63 ;  /* 0x0000493f0800e986 */ /* 0x0001e2000c101124 */
[----:B------:R-:W-:Y:S05]  /*fac0*/  @P1 BRA `(.L_x_367) ;  /* 0x00000000000c1947 */ /* 0x000fea0003800000 */
[----:B------:R-:W0:Y:S02]  /*fad0*/  LDG.E.U8 R16, desc[UR36][R14.64+0x50] ;  /* 0x000050240e107981 */ /* 0x000e24000c1e1100 */
[----:B0-----:R-:W-:-:S05]  /*fae0*/  PRMT R3, R16, 0x8880, RZ ;  /* 0x0000888010037816 */ /* 0x001fca00000000ff */
[----:B------:R-:W-:-:S07]  /*faf0*/  IMAD R2, R3, R18, RZ ;  /* 0x0000001203027224 */ /* 0x000fce00078e02ff */
.L_x_367:
[----:B------:R-:W-:Y:S05]  /*fb00*/  BSYNC B1 ;  /* 0x0000000000017941 */ /* 0x000fea0003800000 */
.L_x_366:
        /* <DEDUP_REMOVED lines=12> */
.L_x_369:
[----:B------:R-:W-:Y:S05]  /*fbd0*/  BSYNC B1 ;  /* 0x0000000000017941 */ /* 0x000fea0003800000 */
.L_x_368:
[----:B------:R-:W-:Y:S01]  /*fbe0*/  @!P4 IMAD R65, R65, R17, R2 ;  /* 0x000000114141c224 */ /* 0x000fe200078e0202 */
[----:B------:R-:W-:Y:S04]  /*fbf0*/  BSSY B1, `(.L_x_370) ;  /* 0x0000006000017945 */ /* 0x000fe80003800000 */
[----:B------:R0:W-:Y:S01]  /*fc00*/  @!P4 STG.E.U8 desc[UR36][R6.64+0x51], R65 ;  /* 0x000051410600c986 */ /* 0x0001e2000c101124 */
[----:B------:R-:W-:Y:S05]  /*fc10*/  @P3 BRA `(.L_x_371) ;  /* 0x00000000000c3947 */ /* 0x000fea0003800000 */
[----:B------:R-:W0:Y:S02]  /*fc20*/  LDG.E.U8 R16, desc[UR36][R154.64+0x50] ;  /* 0x000050249a107981 */ /* 0x000e24000c1e1100 */
[----:B0-----:R-:W-:-:S05]  /*fc30*/  PRMT R3, R16, 0x8880, RZ ;  /* 0x0000888010037816 */ /* 0x001fca00000000ff */
[----:B------:R-:W-:-:S07]  /*fc40*/  IMAD R2, R3, R18, RZ ;  /* 0x0000001203027224 */ /* 0x000fce00078e02ff */
.L_x_371:
[----:B------:R-:W-:Y:S05]  /*fc50*/  BSYNC B1 ;  /* 0x0000000000017941 */ /* 0x000fea0003800000 */
.L_x_370:
[----:B0-----:R-:W-:Y:S01]  /*fc60*/  @!P3 IMAD R3, R66, R17, R2 ;  /* 0x000000114203b224 */ /* 0x001fe200078e0202 */
[----:B------:R-:W-:Y:S04]  /*fc70*/  BSSY B1, `(.L_x_372) ;  /* 0x0000006000017945 */ /* 0x000fe80003800000 */
[----:B------:R0:W-:Y:S01]  /*fc80*/  @!P3 STG.E.U8 desc[UR36][R8.64+0x50], R3 ;  /* 0x000050030800b986 */ /* 0x0001e2000c101124 */
[----:B------:R-:W-:Y:S05]  /*fc90*/  @P5 BRA `(.L_x_373) ;  /* 0x00000000000c5947 */ /* 0x000fea0003800000 */
[----:B------:R-:W0:Y:S02]  /*fca0*/  LDG.E.U8 R16, desc[UR36][R154.64+0x51] ;  /* 0x000051249a107981 */ /* 0x000e24000c1e1100 */
[----:B0-----:R-:W-:-:S05]  /*fcb0*/  PRMT R3, R16, 0x8880, RZ ;  /* 0x0000888010037816 */ /* 0x001fca00000000ff */
[----:B------:R-:W-:-:S07]  /*fcc0*/  IMAD R2, R3, R18, RZ ;  /* 0x0000001203027224 */ /* 0x000fce00078e02ff */
.L_x_373:
[----:B------:R-:W-:Y:S05]  /*fcd0*/  BSYNC B1 ;  /* 0x0000000000017941 */ /* 0x000fea0003800000 */
.L_x_372:
[----:B------:R-:W-:Y:S01]  /*fce0*/  @!P5 IMAD R67, R67, R17, R2 ;  /* 0x000000114343d224 */ /* 0x000fe200078e0202 */
[----:B------:R-:W-:Y:S04]  /*fcf0*/  BSSY B1, `(.L_x_374) ;  /* 0x0000006000017945 */ /* 0x000fe80003800000 */
[----:B------:R0:W-:Y:S01]  /*fd00*/  @!P5 STG.E.U8 desc[UR36][R8.64+0x51], R67 ;  /* 0x000051430800d986 */ /* 0x0001e2000c101124 */
[----:B------:R-:W-:Y:S05]  /*fd10*/  @P6 BRA `(.L_x_375) ;  /* 0x00000000000c6947 */ /* 0x000fea0003800000 */
[----:B------:R-:W0:Y:S02]  /*fd20*/  LDG.E.U8 R16, desc[UR36][R14.64+0x58] ;  /* 0x000058240e107981 */ /* 0x000e24000c1e1100 */
[----:B0-----:R-:W-:-:S05]  /*fd30*/  PRMT R3, R16, 0x8880, RZ ;  /* 0x0000888010037816 */ /* 0x001fca00000000ff */
[----:B------:R-:W-:-:S07]  /*fd40*/  IMAD R2, R3, R18, RZ ;  /* 0x0000001203027224 */ /* 0x000fce00078e02ff */
.L_x_375:
[----:B------:R-:W-:Y:S05]  /*fd50*/  BSYNC B1 ;  /* 0x0000000000017941 */ /* 0x000fea0003800000 */
.L_x_374:
[----:B0-----:R-:W-:Y:S01]  /*fd60*/  @!P6 IMAD R3, R68, R17, R2 ;  /* 0x000000114403e224 */ /* 0x001fe200078e0202 */
[----:B------:R-:W-:Y:S04]  /*fd70*/  BSSY B1, `(.L_x_376) ;  /* 0x0000006000017945 */ /* 0x000fe80003800000 */
[----:B------:R0:W-:Y:S01]  /*fd80*/  @!P6 STG.E.U8 desc[UR36][R6.64+0x58], R3 ;  /* 0x000058030600e986 */ /* 0x0001e2000c101124 */
[----:B------:R-:W-:Y:S05]  /*fd90*/  @P1 BRA `(.L_x_377) ;  /* 0x00000000000c1947 */ /* 0x000fea0003800000 */
[----:B------:R-:W0:Y:S02]  /*fda0*/  LDG.E.U8 R16, desc[UR36][R14.64+0x59] ;  /* 0x000059240e107981 */ /* 0x000e24000c1e1100 */
[----:B0-----:R-:W-:-:S05]  /*fdb0*/  PRMT R3, R16, 0x8880, RZ ;  /* 0x0000888010037816 */ /* 0x001fca00000000ff */
[----:B------:R-:W-:-:S07]  /*fdc0*/  IMAD R2, R3, R18, RZ ;  /* 0x0000001203027224 */ /* 0x000fce00078e02ff */
.L_x_377:
[----:B------:R-:W-:Y:S05]  /*fdd0*/  BSYNC B1 ;  /* 0x0000000000017941 */ /* 0x000fea0003800000 */
.L_x_376:
        /* <DEDUP_REMOVED lines=12> */
.L_x_379:
[----:B------:R-:W-:Y:S05]  /*fea0*/  BSYNC B1 ;  /* 0x0000000000017941 */ /* 0x000fea0003800000 */
.L_x_378:
[----:B0-----:R-:W-:Y:S01]  /*feb0*/  @!P4 IMAD R3, R70, R17, R2 ;  /* 0x000000114603c224 */ /* 0x001fe200078e0202 */
[----:B------:R-:W-:Y:S04]  /*fec0*/  BSSY B1, `(.L_x_380) ;  /* 0x0000006000017945 */ /* 0x000fe80003800000 */
[----:B------:R0:W-:Y:S01]  /*fed0*/  @!P4 STG.E.U8 desc[UR36][R8.64+0x58], R3 ;  /* 0x000058030800c986 */ /* 0x0001e2000c101124 */
[----:B------:R-:W-:Y:S05]  /*fee0*/  @P3 BRA `(.L_x_381) ;  /* 0x00000000000c3947 */ /* 0x000fea0003800000 */
[----:B------:R-:W0:Y:S02]  /*fef0*/  LDG.E.U8 R16, desc[UR36][R154.64+0x59] ;  /* 0x000059249a107981 */ /* 0x000e24000c1e1100 */
[----:B0-----:R-:W-:-:S05]  /*ff00*/  PRMT R3, R16, 0x8880, RZ ;  /* 0x0000888010037816 */ /* 0x001fca00000000ff */
[----:B------:R-:W-:-:S07]  /*ff10*/  IMAD R2, R3, R18, RZ ;  /* 0x0000001203027224 */ /* 0x000fce00078e02ff */
.L_x_381:
[----:B------:R-:W-:Y:S05]  /*ff20*/  BSYNC B1 ;  /* 0x0000000000017941 */ /* 0x000fea0003800000 */
.L_x_380:
[----:B------:R-:W-:Y:S01]  /*ff30*/  @!P3 IMAD R71, R71, R17, R2 ;  /* 0x000000114747b224 */ /* 0x000fe200078e0202 */
[----:B------:R-:W-:Y:S04]  /*ff40*/  BSSY B1, `(.L_x_382) ;  /* 0x0000006000017945 */ /* 0x000fe80003800000 */
[----:B------:R0:W-:Y:S01]  /*ff50*/  @!P3 STG.E.U8 desc[UR36][R8.64+0x59], R71 ;  /* 0x000059470800b986 */ /* 0x0001e2000c101124 */
[----:B------:R-:W-:Y:S05]  /*ff60*/  @P5 BRA `(.L_x_383) ;  /* 0x00000000000c5947 */ /* 0x000fea0003800000 */
[----:B------:R-:W0:Y:S02]  /*ff70*/  LDG.E.U8 R16, desc[UR36][R14.64+0x60] ;  /* 0x000060240e107981 */ /* 0x000e24000c1e1100 */
[----:B0-----:R-:W-:-:S05]  /*ff80*/  PRMT R3, R16, 0x8880, RZ ;  /* 0x0000888010037816 */ /* 0x001fca00000000ff */
[----:B------:R-:W-:-:S07]  /*ff90*/  IMAD R2, R3, R18, RZ ;  /* 0x0000001203027224 */ /* 0x000fce00078e02ff */
.L_x_383:
[----:B------:R-:W-:Y:S05]  /*ffa0*/  BSYNC B1 ;  /* 0x0000000000017941 */ /* 0x000fea0003800000 */
.L_x_382:
[----:B0-----:R-:W-:Y:S01]  /*ffb0*/  @!P5 IMAD R3, R72, R17, R2 ;  /* 0x000000114803d224 */ /* 0x001fe200078e0202 */
[----:B------:R-:W-:Y:S04]  /*ffc0*/  BSSY B1, `(.L_x_384) ;  /* 0x0000006000017945 */ /* 0x000fe80003800000 */
[----:B------:R0:W-:Y:S01]  /*ffd0*/  @!P5 STG.E.U8 desc[UR36][R6.64+0x60], R3 ;  /* 0x000060030600d986 */ /* 0x0001e2000c101124 */
[----:B------:R-:W-:Y:S05]  /*ffe0*/  @P6 BRA `(.L_x_385) ;  /* 0x00000000000c6947 */ /* 0x000fea0003800000 */
[----:B------:R-:W0:Y:S02]  /*fff0*/  LDG.E.U8 R16, desc[UR36][R14.64+0x61] ;  /* 0x000061240e107981 */ /* 0x000e24000c1e1100 */
[----:B0-----:R-:W-:-:S05]  /*10000*/  PRMT R3, R16, 0x8880, RZ ;  /* 0x0000888010037816 */ /* 0x001fca00000000ff */
[----:B------:R-:W-:-:S07]  /*10010*/  IMAD R2, R3, R18, RZ ;  /* 0x0000001203027224 */ /* 0x000fce00078e02ff */
.L_x_385:
[----:B------:R-:W-:Y:S05]  /*10020*/  BSYNC B1 ;  /* 0x0000000000017941 */ /* 0x000fea0003800000 */
.L_x_384:
[----:B------:R-:W-:Y:S01]  /*10030*/  @!P6 IMAD R73, R73, R17, R2 ;  /* 0x000000114949e224 */ /* 0x000fe200078e0202 */
[----:B------:R-:W-:Y:S04]  /*10040*/  BSSY B1, `(.L_x_386) ;  /* 0x0000006000017945 */ /* 0x000fe80003800000 */
[----:B------:R0:W-:Y:S01]  /*10050*/  @!P6 STG.E.U8 desc[UR36][R6.64+0x61], R73 ;  /* 0x000061490600e986 */ /* 0x0001e2000c101124 */
[----:B------:R-:W-:Y:S05]  /*10060*/  @P1 BRA `(.L_x_387) ;  /* 0x00000000000c1947 */ /* 0x000fea0003800000 */
[----:B------:R-:W0:Y:S02]  /*10070*/  LDG.E.U8 R16, desc[UR36][R154.64+0x60] ;  /* 0x000060249a107981 */ /* 0x000e24000c1e1100 */
[----:B0-----:R-:W-:-:S05]  /*10080*/  PRMT R3, R16, 0x8880, RZ ;  /* 0x0000888010037816 */ /* 0x001fca00000000ff */
[----:B------:R-:W-:-:S07]  /*10090*/  IMAD R2, R3, R18, RZ ;  /* 0x0000001203027224 */ /* 0x000fce00078e02ff */
.L_x_387:
[----:B------:R-:W-:Y:S05]  /*100a0*/  BSYNC B1 ;  /* 0x0000000000017941 */ /* 0x000fea0003800000 */
.L_x_386:
        /* <DEDUP_REMOVED lines=12> */
.L_x_389:
[----:B------:R-:W-:Y:S05]  /*10170*/  BSYNC B1 ;  /* 0x0000000000017941 */ /* 0x000fea0003800000 */
.L_x_388:
[----:B------:R-:W-:Y:S01]  /*10180*/  @!P4 IMAD R75, R75, R17, R2 ;  /* 0x000000114b4bc224 */ /* 0x000fe200078e0202 */
[----:B------:R-:W-:Y:S04]  /*10190*/  BSSY B1, `(.L_x_390) ;  /* 0x0000006000017945 */ /* 0x000fe80003800000 */
[----:B------:R0:W-:Y:S01]  /*101a0*/  @!P4 STG.E.U8 desc[UR36][R8.64+0x61], R75 ;  /* 0x0000614b0800c986 */ /* 0x0001e2000c101124 */
[----:B------:R-:W-:Y:S05]  /*101b0*/  @P3 BRA `(.L_x_391) ;  /* 0x00000000000c3947 */ /* 0x000fea0003800000 */
[----:B------:R-:W0:Y:S02]  /*101c0*/  LDG.E.U8 R16, desc[UR36][R14.64+0x68] ;  /* 0x000068240e107981 */ /* 0x000e24000c1e1100 */
[----:B0-----:R-:W-:-:S05]  /*101d0*/  PRMT R3, R16, 0x8880, RZ ;  /* 0x0000888010037816 */ /* 0x001fca00000000ff */
[----:B------:R-:W-:-:S07]  /*101e0*/  IMAD R2, R3, R18, RZ ;  /* 0x0000001203027224 */ /* 0x000fce00078e02ff */
.L_x_391:
[----:B------:R-:W-:Y:S05]  /*101f0*/  BSYNC B1 ;  /* 0x0000000000017941 */ /* 0x000fea0003800000 */
.L_x_390:
[----:B0-----:R-:W-:Y:S01]  /*10200*/  @!P3 IMAD R3, R76, R17, R2 ;  /* 0x000000114c03b224 */ /* 0x001fe200078e0202 */
[----:B------:R-:W-:Y:S04]  /*10210*/  BSSY B1, `(.L_x_392) ;  /* 0x0000006000017945 */ /* 0x000fe80003800000 */
[----:B------:R0:W-:Y:S01]  /*10220*/  @!P3 STG.E.U8 desc[UR36][R6.64+0x68], R3 ;  /* 0x000068030600b986 */ /* 0x0001e2000c101124 */
[----:B------:R-:W-:Y:S05]  /*10230*/  @P5 BRA `(.L_x_393) ;  /* 0x00000000000c5947 */ /* 0x000fea0003800000 */
[----:B------:R-:W0:Y:S02]  /*10240*/  LDG.E.U8 R16, desc[UR36][R14.64+0x69] ;  /* 0x000069240e107981 */ /* 0x000e24000c1e1100 */
[----:B0-----:R-:W-:-:S05]  /*10250*/  PRMT R3, R16, 0x8880, RZ ;  /* 0x0000888010037816 */ /* 0x001fca00000000ff */
[----:B------:R-:W-:-:S07]  /*10260*/  IMAD R2, R3, R18, RZ ;  /* 0x0000001203027224 */ /* 0x000fce00078e02ff */
.L_x_393:
[----:B------:R-:W-:Y:S05]  /*10270*/  BSYNC B1 ;  /* 0x0000000000017941 */ /* 0x000fea0003800000 */
.L_x_392:
[----:B------:R-:W-:Y:S01]  /*10280*/  @!P5 IMAD R77, R77, R17, R2 ;  /* 0x000000114d4dd224 */ /* 0x000fe200078e0202 */
[----:B------:R-:W-:Y:S04]  /*10290*/  BSSY B1, `(.L_x_394) ;  /* 0x0000006000017945 */ /* 0x000fe80003800000 */
[----:B------:R0:W-:Y:S01]  /*102a0*/  @!P5 STG.E.U8 desc[UR36][R6.64+0x69], R77 ;  /* 0x0000694d0600d986 */ /* 0x0001e2000c101124 */
[----:B------:R-:W-:Y:S05]  /*102b0*/  @P6 BRA `(.L_x_395) ;  /* 0x00000000000c6947 */ /* 0x000fea0003800000 */
[----:B------:R-:W0:Y:S02]  /*102c0*/  LDG.E.U8 R16, desc[UR36][R154.64+0x68] ;  /* 0x000068249a107981 */ /* 0x000e24000c1e1100 */
[----:B0-----:R-:W-:-:S05]  /*102d0*/  PRMT R3, R16, 0x8880, RZ ;  /* 0x0000888010037816 */ /* 0x001fca00000000ff */
[----:B------:R-:W-:-:S07]  /*102e0*/  IMAD R2, R3, R18, RZ ;  /* 0x0000001203027224 */ /* 0x000fce00078e02ff */
.L_x_395:
[----:B------:R-:W-:Y:S05]  /*102f0*/  BSYNC B1 ;  /* 0x0000000000017941 */ /* 0x000fea0003800000 */
.L_x_394:
[----:B0-----:R-:W-:Y:S01]  /*10300*/  @!P6 IMAD R3, R78, R17, R2 ;  /* 0x000000114e03e224 */ /* 0x001fe200078e0202 */
[----:B------:R-:W-:Y:S04]  /*10310*/  BSSY B1, `(.L_x_396) ;  /* 0x0000006000017945 */ /* 0x000fe80003800000 */
[----:B------:R0:W-:Y:S01]  /*10320*/  @!P6 STG.E.U8 desc[UR36][R8.64+0x68], R3 ;  /* 0x000068030800e986 */ /* 0x0001e2000c101124 */
[----:B------:R-:W-:Y:S05]  /*10330*/  @P1 BRA `(.L_x_397) ;  /* 0x00000000000c1947 */ /* 0x000fea0003800000 */
[----:B------:R-:W0:Y:S02]  /*10340*/  LDG.E.U8 R16, desc[UR36][R154.64+0x69] ;  /* 0x000069249a107981 */ /* 0x000e24000c1e1100 */
[----:B0-----:R-:W-:-:S05]  /*10350*/  PRMT R3, R16, 0x8880, RZ ;  /* 0x0000888010037816 */ /* 0x001fca00000000ff */
[----:B------:R-:W-:-:S07]  /*10360*/  IMAD R2, R3, R18, RZ ;  /* 0x0000001203027224 */ /* 0x000fce00078e02ff */
.L_x_397:
[----:B------:R-:W-:Y:S05]  /*10370*/  BSYNC B1 ;  /* 0x0000000000017941 */ /* 0x000fea0003800000 */
.L_x_396:
        /* <DEDUP_REMOVED lines=12> */
.L_x_399:
[----:B------:R-:W-:Y:S05]  /*10440*/  BSYNC B1 ;  /* 0x0000000000017941 */ /* 0x000fea0003800000 */
.L_x_398:
[----:B0-----:R-:W-:Y:S01]  /*10450*/  @!P4 IMAD R3, R80, R17, R2 ;  /* 0x000000115003c224 */ /* 0x001fe200078e0202 */
[----:B------:R-:W-:Y:S04]  /*10460*/  BSSY B1, `(.L_x_400) ;  /* 0x0000006000017945 */ /* 0x000fe80003800000 */
[----:B------:R0:W-:Y:S01]  /*10470*/  @!P4 STG.E.U8 desc[UR36][R6.64+0x70], R3 ;  /* 0x000070030600c986 */ /* 0x0001e2000c101124 */
[----:B------:R-:W-:Y:S05]  /*10480*/  @P3 BRA `(.L_x_401) ;  /* 0x00000000000c3947 */ /* 0x000fea0003800000 */
[----:B------:R-:W0:Y:S02]  /*10490*/  LDG.E.U8 R16, desc[UR36][R14.64+0x71] ;  /* 0x000071240e107981 */ /* 0x000e24000c1e1100 */
[----:B0-----:R-:W-:-:S05]  /*104a0*/  PRMT R3, R16, 0x8880, RZ ;  /* 0x0000888010037816 */ /* 0x001fca00000000ff */
[----:B------:R-:W-:-:S07]  /*104b0*/  IMAD R2, R3, R18, RZ ;  /* 0x0000001203027224 */ /* 0x000fce00078e02ff */
.L_x_401:
[----:B------:R-:W-:Y:S05]  /*104c0*/  BSYNC B1 ;  /* 0x0000000000017941 */ /* 0x000fea0003800000 */
.L_x_400:
[----:B------:R-:W-:Y:S01]  /*104d0*/  @!P3 IMAD R81, R81, R17, R2 ;  /* 0x000000115151b224 */ /* 0x000fe200078e0202 */
[----:B------:R-:W-:Y:S04]  /*104e0*/  BSSY B1, `(.L_x_402) ;  /* 0x0000006000017945 */ /* 0x000fe80003800000 */
[----:B------:R0:W-:Y:S01]  /*104f0*/  @!P3 STG.E.U8 desc[UR36][R6.64+0x71], R81 ;  /* 0x000071510600b986 */ /* 0x0001e2000c101124 */
[----:B------:R-:W-:Y:S05]  /*10500*/  @P5 BRA `(.L_x_403) ;  /* 0x00000000000c5947 */ /* 0x000fea0003800000 */
[----:B------:R-:W0:Y:S02]  /*10510*/  LDG.E.U8 R16, desc[UR36][R154.64+0x70] ;  /* 0x000070249a107981 */ /* 0x000e24000c1e1100 */
[----:B0-----:R-:W-:-:S05]  /*10520*/  PRMT R3, R16, 0x8880, RZ ;  /* 0x0000888010037816 */ /* 0x001fca00000000ff */
[----:B------:R-:W-:-:S07]  /*10530*/  IMAD R2, R3, R18, RZ ;  /* 0x0000001203027224 */ /* 0x000fce00078e02ff */
.L_x_403:
[----:B------:R-:W-:Y:S05]  /*10540*/  BSYNC B1 ;  /* 0x0000000000017941 */ /* 0x000fea0003800000 */
.L_x_402:
[----:B0-----:R-:W-:Y:S01]  /*10550*/  @!P5 IMAD R3, R82, R17, R2 ;  /* 0x000000115203d224 */ /* 0x001fe200078e0202 */
[----:B------:R-:W-:Y:S04]  /*10560*/  BSSY B1, `(.L_x_404) ;  /* 0x0000006000017945 */ /* 0x000fe80003800000 */
[----:B------:R0:W-:Y:S01]  /*10570*/  @!P5 STG.E.U8 desc[UR36][R8.64+0x70], R3 ;  /* 0x000070030800d986 */ /* 0x0001e2000c101124 */
[----:B------:R-:W-:Y:S05]  /*10580*/  @P6 BRA `(.L_x_405) ;  /* 0x00000000000c6947 */ /* 0x000fea0003800000 */
[----:B------:R-:W0:Y:S02]  /*10590*/  LDG.E.U8 R16, desc[UR36][R154.64+0x71] ;  /* 0x000071249a107981 */ /* 0x000e24000c1e1100 */
[----:B0-----:R-:W-:-:S05]  /*105a0*/  PRMT R3, R16, 0x8880, RZ ;  /* 0x0000888010037816 */ /* 0x001fca00000000ff */
[----:B------:R-:W-:-:S07]  /*105b0*/  IMAD R2, R3, R18, RZ ;  /* 0x0000001203027224 */ /* 0x000fce00078e02ff */
.L_x_405:
[----:B------:R-:W-:Y:S05]  /*105c0*/  BSYNC B1 ;  /* 0x0000000000017941 */ /* 0x000fea0003800000 */
.L_x_404:
[----:B------:R-:W-:Y:S01]  /*105d0*/  @!P6 IMAD R83, R83, R17, R2 ;  /* 0x000000115353e224 */ /* 0x000fe200078e0202 */
[----:B------:R-:W-:Y:S04]  /*105e0*/  BSSY B1, `(.L_x_406) ;  /* 0x0000006000017945 */ /* 0x000fe80003800000 */
[----:B------:R0:W-:Y:S01]  /*105f0*/  @!P6 STG.E.U8 desc[UR36][R8.64+0x71], R83 ;  /* 0x000071530800e986 */ /* 0x0001e2000c101124 */
[----:B------:R-:W-:Y:S05]  /*10600*/  @P1 BRA `(.L_x_407) ;  /* 0x00000000000c1947 */ /* 0x000fea0003800000 */
[----:B------:R-:W0:Y:S02]  /*10610*/  LDG.E.U8 R16, desc[UR36][R14.64+0x78] ;  /* 0x000078240e107981 */ /* 0x000e24000c1e1100 */
[----:B0-----:R-:W-:-:S05]  /*10620*/  PRMT R3, R16, 0x8880, RZ ;  /* 0x0000888010037816 */ /* 0x001fca00000000ff */
[----:B------:R-:W-:-:S07]  /*10630*/  IMAD R2, R3, R18, RZ ;  /* 0x0000001203027224 */ /* 0x000fce00078e02ff */
.L_x_407:
[----:B------:R-:W-:Y:S05]  /*10640*/  BSYNC B1 ;  /* 0x0000000000017941 */ /* 0x000fea0003800000 */
.L_x_406:
        /* <DEDUP_REMOVED lines=12> */
.L_x_409:
[----:B------:R-:W-:Y:S05]  /*10710*/  BSYNC B1 ;  /* 0x0000000000017941 */ /* 0x000fea0003800000 */
.L_x_408:
[----:B------:R-:W-:Y:S01]  /*10720*/  @!P4 IMAD R85, R85, R17, R2 ;  /* 0x000000115555c224 */ /* 0x000fe200078e0202 */
[----:B------:R-:W-:Y:S04]  /*10730*/  BSSY B1, `(.L_x_410) ;  /* 0x0000006000017945 */ /* 0x000fe80003800000 */
[----:B------:R0:W-:Y:S01]  /*10740*/  @!P4 STG.E.U8 desc[UR36][R6.64+0x79], R85 ;  /* 0x000079550600c986 */ /* 0x0001e2000c101124 */
[----:B------:R-:W-:Y:S05]  /*10750*/  @P3 BRA `(.L_x_411) ;  /* 0x00000000000c3947 */ /* 0x000fea0003800000 */
[----:B------:R-:W0:Y:S02]  /*10760*/  LDG.E.U8 R16, desc[UR36][R154.64+0x78] ;  /* 0x000078249a107981 */ /* 0x000e24000c1e1100 */
[----:B0-----:R-:W-:-:S05]  /*10770*/  PRMT R3, R16, 0x8880, RZ ;  /* 0x0000888010037816 */ /* 0x001fca00000000ff */
[----:B------:R-:W-:-:S07]  /*10780*/  IMAD R2, R3, R18, RZ ;  /* 0x0000001203027224 */ /* 0x000fce00078e02ff */
.L_x_411:
[----:B------:R-:W-:Y:S05]  /*10790*/  BSYNC B1 ;  /* 0x0000000000017941 */ /* 0x000fea0003800000 */
.L_x_410:
[----:B0-----:R-:W-:Y:S01]  /*107a0*/  @!P3 IMAD R3, R86, R17, R2 ;  /* 0x000000115603b224 */ /* 0x001fe200078e0202 */
[----:B------:R-:W-:Y:S04]  /*107b0*/  BSSY B1, `(.L_x_412) ;  /* 0x0000006000017945 */ /* 0x000fe80003800000 */
[----:B------:R0:W-:Y:S01]  /*107c0*/  @!P3 STG.E.U8 desc[UR36][R8.64+0x78], R3 ;  /* 0x000078030800b986 */ /* 0x0001e2000c101124 */
[----:B------:R-:W-:Y:S05]  /*107d0*/  @P5 BRA `(.L_x_413) ;  /* 0x00000000000c5947 */ /* 0x000fea0003800000 */
[----:B------:R-:W0:Y:S02]  /*107e0*/  LDG.E.U8 R16, desc[UR36][R154.64+0x79] ;  /* 0x000079249a107981 */ /* 0x000e24000c1e1100 */
[----:B0-----:R-:W-:-:S05]  /*107f0*/  PRMT R3, R16, 0x8880, RZ ;  /* 0x0000888010037816 */ /* 0x001fca00000000ff */
[----:B------:R-:W-:-:S07]  /*10800*/  IMAD R2, R3, R18, RZ ;  /* 0x0000001203027224 */ /* 0x000fce00078e02ff */
.L_x_413:
[----:B------:R-:W-:Y:S05]  /*10810*/  BSYNC B1 ;  /* 0x0000000000017941 */ /* 0x000fea0003800000 */
.L_x_412:
[----:B------:R-:W-:Y:S01]  /*10820*/  @!P5 IMAD R87, R87, R17, R2 ;  /* 0x000000115757d224 */ /* 0x000fe200078e0202 */
[----:B------:R-:W-:Y:S04]  /*10830*/  BSSY B1, `(.L_x_414) ;  /* 0x0000006000017945 */ /* 0x000fe80003800000 */
[----:B------:R0:W-:Y:S01]  /*10840*/  @!P5 STG.E.U8 desc[UR36][R8.64+0x79], R87 ;  /* 0x000079570800d986 */ /* 0x0001e2000c101124 */
[----:B------:R-:W-:Y:S05]  /*10850*/  @P6 BRA `(.L_x_415) ;  /* 0x00000000000c6947 */ /* 0x000fea0003800000 */
[----:B------:R-:W0:Y:S02]  /*10860*/  LDG.E.U8 R16, desc[UR36][R14.64+0x80] ;  /* 0x000080240e107981 */ /* 0x000e24000c1e1100 */
[----:B0-----:R-:W-:-:S05]  /*10870*/  PRMT R3, R16, 0x8880, RZ ;  /* 0x0000888010037816 */ /* 0x001fca00000000ff */
[----:B------:R-:W-:-:S07]  /*10880*/  IMAD R2, R3, R18, RZ ;  /* 0x0000001203027224 */ /* 0x000fce00078e02ff */
.L_x_415:
[----:B------:R-:W-:Y:S05]  /*10890*/  BSYNC B1 ;  /* 0x0000000000017941 */ /* 0x000fea0003800000 */
.L_x_414:
[----:B0-----:R-:W-:Y:S01]  /*108a0*/  @!P6 IMAD R3, R88, R17, R2 ;  /* 0x000000115803e224 */ /* 0x001fe200078e0202 */
[----:B------:R-:W-:Y:S04]  /*108b0*/  BSSY B1, `(.L_x_416) ;  /* 0x0000006000017945 */ /* 0x000fe80003800000 */
[----:B------:R0:W-:Y:S01]  /*108c0*/  @!P6 STG.E.U8 desc[UR36][R6.64+0x80], R3 ;  /* 0x000080030600e986 */ /* 0x0001e2000c101124 */
[----:B------:R-:W-:Y:S05]  /*108d0*/  @P1 BRA `(.L_x_417) ;  /* 0x00000000000c1947 */ /* 0x000fea0003800000 */
[----:B------:R-:W0:Y:S02]  /*108e0*/  LDG.E.U8 R16, desc[UR36][R14.64+0x81] ;  /* 0x000081240e107981 */ /* 0x000e24000c1e1100 */
[----:B0-----:R-:W-:-:S05]  /*108f0*/  PRMT R3, R16, 0x8880, RZ ;  /* 0x0000888010037816 */ /* 0x001fca00000000ff */
[----:B------:R-:W-:-:S07]  /*10900*/  IMAD R2, R3, R18, RZ ;  /* 0x0000001203027224 */ /* 0x000fce00078e02ff */
.L_x_417:
[----:B------:R-:W-:Y:S05]  /*10910*/  BSYNC B1 ;  /* 0x0000000000017941 */ /* 0x000fea0003800000 */
.L_x_416:
        /* <DEDUP_REMOVED lines=12> */
.L_x_419:
[----:B------:R-:W-:Y:S05]  /*109e0*/  BSYNC B1 ;  /* 0x0000000000017941 */ /* 0x000fea0003800000 */
.L_x_418:
[----:B0-----:R-:W-:Y:S01]  /*109f0*/  @!P4 IMAD R3, R90, R17, R2 ;  /* 0x000000115a03c224 */ /* 0x001fe200078e0202 */
[----:B------:R-:W-:Y:S04]  /*10a00*/  BSSY B1, `(.L_x_420) ;  /* 0x0000006000017945 */ /* 0x000fe80003800000 */
[----:B------:R0:W-:Y:S01]  /*10a10*/  @!P4 STG.E.U8 desc[UR36][R8.64+0x80], R3 ;  /* 0x000080030800c986 */ /* 0x0001e2000c101124 */
[----:B------:R-:W-:Y:S05]  /*10a20*/  @P3 BRA `(.L_x_421) ;  /* 0x00000000000c3947 */ /* 0x000fea0003800000 */
[----:B------:R-:W0:Y:S02]  /*10a30*/  LDG.E.U8 R16, desc[UR36][R154.64+0x81] ;  /* 0x000081249a107981 */ /* 0x000e24000c1e1100 */
[----:B0-----:R-:W-:-:S05]  /*10a40*/  PRMT R3, R16, 0x8880, RZ ;  /* 0x0000888010037816 */ /* 0x001fca00000000ff */
[----:B------:R-:W-:-:S07]  /*10a50*/  IMAD R2, R3, R18, RZ ;  /* 0x0000001203027224 */ /* 0x000fce00078e02ff */
.L_x_421:
[----:B------:R-:W-:Y:S05]  /*10a60*/  BSYNC B1 ;  /* 0x0000000000017941 */ /* 0x000fea0003800000 */
.L_x_420:
[----:B------:R-:W-:Y:S01]  /*10a70*/  @!P3 IMAD R91, R91, R17, R2 ;  /* 0x000000115b5bb224 */ /* 0x000fe200078e0202 */
[----:B------:R-:W-:Y:S04]  /*10a80*/  BSSY B1, `(.L_x_422) ;  /* 0x0000006000017945 */ /* 0x000fe80003800000 */
[----:B------:R0:W-:Y:S01]  /*10a90*/  @!P3 STG.E.U8 desc[UR36][R8.64+0x81], R91 ;  /* 0x0000815b0800b986 */ /* 0x0001e2000c101124 */
[----:B------:R-:W-:Y:S05]  /*10aa0*/  @P5 BRA `(.L_x_423) ;  /* 0x00000000000c5947 */ /* 0x000fea0003800000 */
[----:B------:R-:W0:Y:S02]  /*10ab0*/  LDG.E.U8 R16, desc[UR36][R14.64+0x88] ;  /* 0x000088240e107981 */ /* 0x000e24000c1e1100 */
[----:B0-----:R-:W-:-:S05]  /*10ac0*/  PRMT R3, R16, 0x8880, RZ ;  /* 0x0000888010037816 */ /* 0x001fca00000000ff */
[----:B------:R-:W-:-:S07]  /*10ad0*/  IMAD R2, R3, R18, RZ ;  /* 0x0000001203027224 */ /* 0x000fce00078e02ff */
.L_x_423:
[----:B------:R-:W-:Y:S05]  /*10ae0*/  BSYNC B1 ;  /* 0x0000000000017941 */ /* 0x000fea0003800000 */
.L_x_422:
[----:B0-----:R-:W-:Y:S01]  /*10af0*/  @!P5 IMAD R3, R92, R17, R2 ;  /* 0x000000115c03d224 */ /* 0x001fe200078e0202 */
[----:B------:R-:W-:Y:S04]  /*10b00*/  BSSY B1, `(.L_x_424) ;  /* 0x0000006000017945 */ /* 0x000fe80003800000 */
[----:B------:R0:W-:Y:S01]  /*10b10*/  @!P5 STG.E.U8 desc[UR36][R6.64+0x88], R3 ;  /* 0x000088030600d986 */ /* 0x0001e2000c101124 */
[----:B------:R-:W-:Y:S05]  /*10b20*/  @P6 BRA `(.L_x_425) ;  /* 0x00000000000c6947 */ /* 0x000fea0003800000 */
[----:B------:R-:W0:Y:S02]  /*10b30*/  LDG.E.U8 R16, desc[UR36][R14.64+0x89] ;  /* 0x000089240e107981 */ /* 0x000e24000c1e1100 */
[----:B0-----:R-:W-:-:S05]  /*10b40*/  PRMT R3, R16, 0x8880, RZ ;  /* 0x0000888010037816 */ /* 0x001fca00000000ff */
[----:B------:R-:W-:-:S07]  /*10b50*/  IMAD R2, R3, R18, RZ ;  /* 0x0000001203027224 */ /* 0x000fce00078e02ff */
.L_x_425:
[----:B------:R-:W-:Y:S05]  /*10b60*/  BSYNC B1 ;  /* 0x0000000000017941 */ /* 0x000fea0003800000 */
.L_x_424:
[----:B------:R-:W-:Y:S01]  /*10b70*/  @!P6 IMAD R93, R93, R17, R2 ;  /* 0x000000115d5de224 */ /* 0x000fe200078e0202 */
[----:B------:R-:W-:Y:S04]  /*10b80*/  BSSY B1, `(.L_x_426) ;  /* 0x0000006000017945 */ /* 0x000fe80003800000 */
[----:B------:R0:W-:Y:S01]  /*10b90*/  @!P6 STG.E.U8 desc[UR36][R6.64+0x89], R93 ;  /* 0x0000895d0600e986 */ /* 0x0001e2000c101124 */
[----:B------:R-:W-:Y:S05]  /*10ba0*/  @P1 BRA `(.L_x_427) ;  /* 0x00000000000c1947 */ /* 0x000fea0003800000 */
[----:B------:R-:W0:Y:S02]  /*10bb0*/  LDG.E.U8 R16, desc[UR36][R154.64+0x88] ;  /* 0x000088249a107981 */ /* 0x000e24000c1e1100 */
[----:B0-----:R-:W-:-:S05]  /*10bc0*/  PRMT R3, R16, 0x8880, RZ ;  /* 0x0000888010037816 */ /* 0x001fca00000000ff */
[----:B------:R-:W-:-:S07]  /*10bd0*/  IMAD R2, R3, R18, RZ ;  /* 0x0000001203027224 */ /* 0x000fce00078e02ff */
.L_x_427:
[----:B------:R-:W-:Y:S05]  /*10be0*/  BSYNC B1 ;  /* 0x0000000000017941 */ /* 0x000fea0003800000 */
.L_x_426:
        /* <DEDUP_REMOVED lines=12> */
.L_x_429:
[----:B------:R-:W-:Y:S05]  /*10cb0*/  BSYNC B1 ;  /* 0x0000000000017941 */ /* 0x000fea0003800000 */
.L_x_428:
[----:B------:R-:W-:Y:S01]  /*10cc0*/  @!P4 IMAD R95, R95, R17, R2 ;  /* 0x000000115f5fc224 */ /* 0x000fe200078e0202 */
[----:B------:R-:W-:Y:S04]  /*10cd0*/  BSSY B1, `(.L_x_430) ;  /* 0x0000006000017945 */ /* 0x000fe80003800000 */
[----:B------:R0:W-:Y:S01]  /*10ce0*/  @!P4 STG.E.U8 desc[UR36][R8.64+0x89], R95 ;  /* 0x0000895f0800c986 */ /* 0x0001e2000c101124 */
[----:B------:R-:W-:Y:S05]  /*10cf0*/  @P3 BRA `(.L_x_431) ;  /* 0x00000000000c3947 */ /* 0x000fea0003800000 */
[----:B------:R-:W0:Y:S02]  /*10d00*/  LDG.E.U8 R16, desc[UR36][R14.64+0x90] ;  /* 0x000090240e107981 */ /* 0x000e24000c1e1100 */
[----:B0-----:R-:W-:-:S05]  /*10d10*/  PRMT R3, R16, 0x8880, RZ ;  /* 0x0000888010037816 */ /* 0x001fca00000000ff */
[----:B------:R-:W-:-:S07]  /*10d20*/  IMAD R2, R3, R18, RZ ;  /* 0x0000001203027224 */ /* 0x000fce00078e02ff */
.L_x_431:
[----:B------:R-:W-:Y:S05]  /*10d30*/  BSYNC B1 ;  /* 0x0000000000017941 */ /* 0x000fea0003800000 */
.L_x_430:
[----:B0-----:R-:W-:Y:S01]  /*10d40*/  @!P3 IMAD R3, R96, R17, R2 ;  /* 0x000000116003b224 */ /* 0x001fe200078e0202 */
[----:B------:R-:W-:Y:S04]  /*10d50*/  BSSY B1, `(.L_x_432) ;  /* 0x0000006000017945 */ /* 0x000fe80003800000 */
[----:B------:R0:W-:Y:S01]  /*10d60*/  @!P3 STG.E.U8 desc[UR36][R6.64+0x90], R3 ;  /* 0x000090030600b986 */ /* 0x0001e2000c101124 */
[----:B------:R-:W-:Y:S05]  /*10d70*/  @P5 BRA `(.L_x_433) ;  /* 0x00000000000c5947 */ /* 0x000fea0003800000 */
[----:B------:R-:W0:Y:S02]  /*10d80*/  LDG.E.U8 R16, desc[UR36][R14.64+0x91] ;  /* 0x000091240e107981 */ /* 0x000e24000c1e1100 */
[----:B0-----:R-:W-:-:S05]  /*10d90*/  PRMT R3, R16, 0x8880, RZ ;  /* 0x0000888010037816 */ /* 0x001fca00000000ff */
[----:B------:R-:W-:-:S07]  /*10da0*/  IMAD R2, R3, R18, RZ ;  /* 0x0000001203027224 */ /* 0x000fce00078e02ff */
.L_x_433:
[----:B------:R-:W-:Y:S05]  /*10db0*/  BSYNC B1 ;  /* 0x0000000000017941 */ /* 0x000fea0003800000 */
.L_x_432:
[----:B------:R-:W-:Y:S01]  /*10dc0*/  @!P5 IMAD R97, R97, R17, R2 ;  /* 0x000000116161d224 */ /* 0x000fe200078e0202 */
[----:B------:R-:W-:Y:S04]  /*10dd0*/  BSSY B1, `(.L_x_434) ;  /* 0x0000006000017945 */ /* 0x000fe80003800000 */
[----:B------:R0:W-:Y:S01]  /*10de0*/  @!P5 STG.E.U8 desc[UR36][R6.64+0x91], R97 ;  /* 0x000091610600d986 */ /* 0x0001e2000c101124 */
[----:B------:R-:W-:Y:S05]  /*10df0*/  @P6 BRA `(.L_x_435) ;  /* 0x00000000000c6947 */ /* 0x000fea0003800000 */
[----:B------:R-:W0:Y:S02]  /*10e00*/  LDG.E.U8 R16, desc[UR36][R154.64+0x90] ;  /* 0x000090249a107981 */ /* 0x000e24000c1e1100 */
[----:B0-----:R-:W-:-:S05]  /*10e10*/  PRMT R3, R16, 0x8880, RZ ;  /* 0x0000888010037816 */ /* 0x001fca00000000ff */
[----:B------:R-:W-:-:S07]  /*10e20*/  IMAD R2, R3, R18, RZ ;  /* 0x0000001203027224 */ /* 0x000fce00078e02ff */
.L_x_435:
[----:B------:R-:W-:Y:S05]  /*10e30*/  BSYNC B1 ;  /* 0x0000000000017941 */ /* 0x000fea0003800000 */
.L_x_434:
[----:B0-----:R-:W-:Y:S01]  /*10e40*/  @!P6 IMAD R3, R98, R17, R2 ;  /* 0x000000116203e224 */ /* 0x001fe200078e0202 */
[----:B------:R-:W-:Y:S04]  /*10e50*/  BSSY B1, `(.L_x_436) ;  /* 0x0000006000017945 */ /* 0x000fe80003800000 */
[----:B------:R0:W-:Y:S01]  /*10e60*/  @!P6 STG.E.U8 desc[UR36][R8.64+0x90], R3 ;  /* 0x000090030800e986 */ /* 0x0001e2000c101124 */
[----:B------:R-:W-:Y:S05]  /*10e70*/  @P1 BRA `(.L_x_437) ;  /* 0x00000000000c1947 */ /* 0x000fea0003800000 */
[----:B------:R-:W0:Y:S02]  /*10e80*/  LDG.E.U8 R16, desc[UR36][R154.64+0x91] ;  /* 0x000091249a107981 */ /* 0x000e24000c1e1100 */
[----:B0-----:R-:W-:-:S05]  /*10e90*/  PRMT R3, R16, 0x8880, RZ ;  /* 0x0000888010037816 */ /* 0x001fca00000000ff */
[----:B------:R-:W-:-:S07]  /*10ea0*/  IMAD R2, R3, R18, RZ ;  /* 0x0000001203027224 */ /* 0x000fce00078e02ff */
.L_x_437:
[----:B------:R-:W-:Y:S05]  /*10eb0*/  BSYNC B1 ;  /* 0x0000000000017941 */ /* 0x000fea0003800000 */
.L_x_436:
        /* <DEDUP_REMOVED lines=12> */
.L_x_439:
[----:B------:R-:W-:Y:S05]  /*10f80*/  BSYNC B1 ;  /* 0x0000000000017941 */ /* 0x000fea0003800000 */
.L_x_438:
[----:B0-----:R-:W-:Y:S01]  /*10f90*/  @!P4 IMAD R3, R100, R17, R2 ;  /* 0x000000116403c224 */ /* 0x001fe200078e0202 */
[----:B------:R-:W-:Y:S04]  /*10fa0*/  BSSY B1, `(.L_x_440) ;  /* 0x0000006000017945 */ /* 0x000fe80003800000 */
[----:B------:R0:W-:Y:S01]  /*10fb0*/  @!P4 STG.E.U8 desc[UR36][R6.64+0x98], R3 ;  /* 0x000098030600c986 */ /* 0x0001e2000c101124 */
[----:B------:R-:W-:Y:S05]  /*10fc0*/  @P3 BRA `(.L_x_441) ;  /* 0x00000000000c3947 */ /* 0x000fea0003800000 */
[----:B------:R-:W0:Y:S02]  /*10fd0*/  LDG.E.U8 R16, desc[UR36][R14.64+0x99] ;  /* 0x000099240e107981 */ /* 0x000e24000c1e1100 */
[----:B0-----:R-:W-:-:S05]  /*10fe0*/  PRMT R3, R16, 0x8880, RZ ;  /* 0x0000888010037816 */ /* 0x001fca00000000ff */
[----:B------:R-:W-:-:S07]  /*10ff0*/  IMAD R2, R3, R18, RZ ;  /* 0x0000001203027224 */ /* 0x000fce00078e02ff */
.L_x_441:
[----:B------:R-:W-:Y:S05]  /*11000*/  BSYNC B1 ;  /* 0x0000000000017941 */ /* 0x000fea0003800000 */
.L_x_440:
[----:B------:R-:W-:Y:S01]  /*11010*/  @!P3 IMAD R101, R101, R17, R2 ;  /* 0x000000116565b224 */ /* 0x000fe200078e0202 */
[----:B------:R-:W-:Y:S04]  /*11020*/  BSSY B1, `(.L_x_442) ;  /* 0x0000006000017945 */ /* 0x000fe80003800000 */
[----:B------:R0:W-:Y:S01]  /*11030*/  @!P3 STG.E.U8 desc[UR36][R6.64+0x99], R101 ;  /* 0x000099650600b986 */ /* 0x0001e2000c101124 */
[----:B------:R-:W-:Y:S05]  /*11040*/  @P5 BRA `(.L_x_443) ;  /* 0x00000000000c5947 */ /* 0x000fea0003800000 */
[----:B------:R-:W0:Y:S02]  /*11050*/  LDG.E.U8 R16, desc[UR36][R154.64+0x98] ;  /* 0x000098249a107981 */ /* 0x000e24000c1e1100 */
[----:B0-----:R-:W-:-:S05]  /*11060*/  PRMT R3, R16, 0x8880, RZ ;  /* 0x0000888010037816 */ /* 0x001fca00000000ff */
[----:B------:R-:W-:-:S07]  /*11070*/  IMAD R2, R3, R18, RZ ;  /* 0x0000001203027224 */ /* 0x000fce00078e02ff */
.L_x_443:
[----:B------:R-:W-:Y:S05]  /*11080*/  BSYNC B1 ;  /* 0x0000000000017941 */ /* 0x000fea0003800000 */
.L_x_442:
[----:B0-----:R-:W-:Y:S01]  /*11090*/  @!P5 IMAD R3, R102, R17, R2 ;  /* 0x000000116603d224 */ /* 0x001fe200078e0202 */
[----:B------:R-:W-:Y:S04]  /*110a0*/  BSSY B1, `(.L_x_444) ;  /* 0x0000006000017945 */ /* 0x000fe80003800000 */
[----:B------:R0:W-:Y:S01]  /*110b0*/  @!P5 STG.E.U8 desc[UR36][R8.64+0x98], R3 ;  /* 0x000098030800d986 */ /* 0x0001e2000c101124 */
[----:B------:R-:W-:Y:S05]  /*110c0*/  @P6 BRA `(.L_x_445) ;  /* 0x00000000000c6947 */ /* 0x000fea0003800000 */
[----:B------:R-:W0:Y:S02]  /*110d0*/  LDG.E.U8 R16, desc[UR36][R154.64+0x99] ;  /* 0x000099249a107981 */ /* 0x000e24000c1e1100 */
[----:B0-----:R-:W-:-:S05]  /*110e0*/  PRMT R3, R16, 0x8880, RZ ;  /* 0x0000888010037816 */ /* 0x001fca00000000ff */
[----:B------:R-:W-:-:S07]  /*110f0*/  IMAD R2, R3, R18, RZ ;  /* 0x0000001203027224 */ /* 0x000fce00078e02ff */
.L_x_445:
[----:B------:R-:W-:Y:S05]  /*11100*/  BSYNC B1 ;  /* 0x0000000000017941 */ /* 0x000fea0003800000 */
.L_x_444:
[----:B------:R-:W-:Y:S01]  /*11110*/  @!P6 IMAD R103, R103, R17, R2 ;  /* 0x000000116767e224 */ /* 0x000fe200078e0202 */
[----:B------:R-:W-:Y:S04]  /*11120*/  BSSY B1, `(.L_x_446) ;  /* 0x0000006000017945 */ /* 0x000fe80003800000 */
[----:B------:R0:W-:Y:S01]  /*11130*/  @!P6 STG.E.U8 desc[UR36][R8.64+0x99], R103 ;  /* 0x000099670800e986 */ /* 0x0001e2000c101124 */
[----:B------:R-:W-:Y:S05]  /*11140*/  @P1 BRA `(.L_x_447) ;  /* 0x00000000000c1947 */ /* 0x000fea0003800000 */
[----:B------:R-:W0:Y:S02]  /*11150*/  LDG.E.U8 R16, desc[UR36][R14.64+0xa0] ;  /* 0x0000a0240e107981 */ /* 0x000e24000c1e1100 */
[----:B0-----:R-:W-:-:S05]  /*11160*/  PRMT R3, R16, 0x8880, RZ ;  /* 0x0000888010037816 */ /* 0x001fca00000000ff */
[----:B------:R-:W-:-:S07]  /*11170*/  IMAD R2, R3, R18, RZ ;  /* 0x0000001203027224 */ /* 0x000fce00078e02ff */
.L_x_447:
[----:B------:R-:W-:Y:S05]  /*11180*/  BSYNC B1 ;  /* 0x0000000000017941 */ /* 0x000fea0003800000 */
.L_x_446:
        /* <DEDUP_REMOVED lines=12> */
.L_x_449:
[----:B------:R-:W-:Y:S05]  /*11250*/  BSYNC B1 ;  /* 0x0000000000017941 */ /* 0x000fea0003800000 */
.L_x_448:
[----:B------:R-:W-:Y:S01]  /*11260*/  @!P4 IMAD R105, R105, R17, R2 ;  /* 0x000000116969c224 */ /* 0x000fe200078e0202 */
[----:B------:R-:W-:Y:S04]  /*11270*/  BSSY B1, `(.L_x_450) ;  /* 0x0000006000017945 */ /* 0x000fe80003800000 */
[----:B------:R0:W-:Y:S01]  /*11280*/  @!P4 STG.E.U8 desc[UR36][R6.64+0xa1], R105 ;  /* 0x0000a1690600c986 */ /* 0x0001e2000c101124 */
[----:B------:R-:W-:Y:S05]  /*11290*/  @P3 BRA `(.L_x_451) ;  /* 0x00000000000c3947 */ /* 0x000fea0003800000 */
[----:B------:R-:W0:Y:S02]  /*112a0*/  LDG.E.U8 R16, desc[UR36][R154.64+0xa0] ;  /* 0x0000a0249a107981 */ /* 0x000e24000c1e1100 */
[----:B0-----:R-:W-:-:S05]  /*112b0*/  PRMT R3, R16, 0x8880, RZ ;  /* 0x0000888010037816 */ /* 0x001fca00000000ff */
[----:B------:R-:W-:-:S07]  /*112c0*/  IMAD R2, R3, R18, RZ ;  /* 0x0000001203027224 */ /* 0x000fce00078e02ff */
.L_x_451:
[----:B------:R-:W-:Y:S05]  /*112d0*/  BSYNC B1 ;  /* 0x0000000000017941 */ /* 0x000fea0003800000 */
.L_x_450:
[----:B0-----:R-:W-:Y:S01]  /*112e0*/  @!P3 IMAD R3, R106, R17, R2 ;  /* 0x000000116a03b224 */ /* 0x001fe200078e0202 */
[----:B------:R-:W-:Y:S04]  /*112f0*/  BSSY B1, `(.L_x_452) ;  /* 0x0000006000017945 */ /* 0x000fe80003800000 */
[----:B------:R0:W-:Y:S01]  /*11300*/  @!P3 STG.E.U8 desc[UR36][R8.64+0xa0], R3 ;  /* 0x0000a0030800b986 */ /* 0x0001e2000c101124 */
[----:B------:R-:W-:Y:S05]  /*11310*/  @P5 BRA `(.L_x_453) ;  /* 0x00000000000c5947 */ /* 0x000fea0003800000 */
[----:B------:R-:W0:Y:S02]  /*11320*/  LDG.E.U8 R16, desc[UR36][R154.64+0xa1] ;  /* 0x0000a1249a107981 */ /* 0x000e24000c1e1100 */
[----:B0-----:R-:W-:-:S05]  /*11330*/  PRMT R3, R16, 0x8880, RZ ;  /* 0x0000888010037816 */ /* 0x001fca00000000ff */
[----:B------:R-:W-:-:S07]  /*11340*/  IMAD R2, R3, R18, RZ ;  /* 0x0000001203027224 */ /* 0x000fce00078e02ff */
.L_x_453:
[----:B------:R-:W-:Y:S05]  /*11350*/  BSYNC B1 ;  /* 0x0000000000017941 */ /* 0x000fea0003800000 */
.L_x_452:
[----:B------:R-:W-:Y:S01]  /*11360*/  @!P5 IMAD R107, R107, R17, R2 ;  /* 0x000000116b6bd224 */ /* 0x000fe200078e0202 */
[----:B------:R-:W-:Y:S04]  /*11370*/  BSSY B1, `(.L_x_454) ;  /* 0x0000006000017945 */ /* 0x000fe80003800000 */
[----:B------:R0:W-:Y:S01]  /*11380*/  @!P5 STG.E.U8 desc[UR36][R8.64+0xa1], R107 ;  /* 0x0000a16b0800d986 */ /* 0x0001e2000c101124 */
[----:B------:R-:W-:Y:S05]  /*11390*/  @P6 BRA `(.L_x_455) ;  /* 0x00000000000c6947 */ /* 0x000fea0003800000 */
[----:B------:R-:W0:Y:S02]  /*113a0*/  LDG.E.U8 R16, desc[UR36][R14.64+0xa8] ;  /* 0x0000a8240e107981 */ /* 0x000e24000c1e1100 */
[----:B0-----:R-:W-:-:S05]  /*113b0*/  PRMT R3, R16, 0x8880, RZ ;  /* 0x0000888010037816 */ /* 0x001fca00000000ff */
[----:B------:R-:W-:-:S07]  /*113c0*/  IMAD R2, R3, R18, RZ ;  /* 0x0000001203027224 */ /* 0x000fce00078e02ff */
.L_x_455:
[----:B------:R-:W-:Y:S05]  /*113d0*/  BSYNC B1 ;  /* 0x0000000000017941 */ /* 0x000fea0003800000 */
.L_x_454:
[----:B0-----:R-:W-:Y:S01]  /*113e0*/  @!P6 IMAD R3, R108, R17, R2 ;  /* 0x000000116c03e224 */ /* 0x001fe200078e0202 */
[----:B------:R-:W-:Y:S04]  /*113f0*/  BSSY B1, `(.L_x_456) ;  /* 0x0000006000017945 */ /* 0x000fe80003800000 */
[----:B------:R0:W-:Y:S01]  /*11400*/  @!P6 STG.E.U8 desc[UR36][R6.64+0xa8], R3 ;  /* 0x0000a8030600e986 */ /* 0x0001e2000c101124 */
[----:B------:R-:W-:Y:S05]  /*11410*/  @P1 BRA `(.L_x_457) ;  /* 0x00000000000c1947 */ /* 0x000fea0003800000 */
[----:B------:R-:W0:Y:S02]  /*11420*/  LDG.E.U8 R16, desc[UR36][R14.64+0xa9] ;  /* 0x0000a9240e107981 */ /* 0x000e24000c1e1100 */
[----:B0-----:R-:W-:-:S05]  /*11430*/  PRMT R3, R16, 0x8880, RZ ;  /* 0x0000888010037816 */ /* 0x001fca00000000ff */
[----:B------:R-:W-:-:S07]  /*11440*/  IMAD R2, R3, R18, RZ ;  /* 0x0000001203027224 */ /* 0x000fce00078e02ff */
.L_x_457:
[----:B------:R-:W-:Y:S05]  /*11450*/  BSYNC B1 ;  /* 0x0000000000017941 */ /* 0x000fea0003800000 */
.L_x_456:
        /* <DEDUP_REMOVED lines=12> */
.L_x_459:
[----:B------:R-:W-:Y:S05]  /*11520*/  BSYNC B1 ;  /* 0x0000000000017941 */ /* 0x000fea0003800000 */
.L_x_458:
[----:B0-----:R-:W-:Y:S01]  /*11530*/  @!P4 IMAD R3, R110, R17, R2 ;  /* 0x000000116e03c224 */ /* 0x001fe200078e0202 */
[----:B------:R-:W-:Y:S04]  /*11540*/  BSSY B1, `(.L_x_460) ;  /* 0x0000006000017945 */ /* 0x000fe80003800000 */
[----:B------:R0:W-:Y:S01]  /*11550*/  @!P4 STG.E.U8 desc[UR36][R8.64+0xa8], R3 ;  /* 0x0000a8030800c986 */ /* 0x0001e2000c101124 */
[----:B------:R-:W-:Y:S05]  /*11560*/  @P3 BRA `(.L_x_461) ;  /* 0x00000000000c3947 */ /* 0x000fea0003800000 */
[----:B------:R-:W0:Y:S02]  /*11570*/  LDG.E.U8 R16, desc[UR36][R154.64+0xa9] ;  /* 0x0000a9249a107981 */ /* 0x000e24000c1e1100 */
[----:B0-----:R-:W-:-:S05]  /*11580*/  PRMT R3, R16, 0x8880, RZ ;  /* 0x0000888010037816 */ /* 0x001fca00000000ff */
[----:B------:R-:W-:-:S07]  /*11590*/  IMAD R2, R3, R18, RZ ;  /* 0x0000001203027224 */ /* 0x000fce00078e02ff */
.L_x_461:
[----:B------:R-:W-:Y:S05]  /*115a0*/  BSYNC B1 ;  /* 0x0000000000017941 */ /* 0x000fea0003800000 */
.L_x_460:
[----:B------:R-:W-:Y:S01]  /*115b0*/  @!P3 IMAD R111, R111, R17, R2 ;  /* 0x000000116f6fb224 */ /* 0x000fe200078e0202 */
[----:B------:R-:W-:Y:S04]  /*115c0*/  BSSY B1, `(.L_x_462) ;  /* 0x0000006000017945 */ /* 0x000fe80003800000 */
[----:B------:R0:W-:Y:S01]  /*115d0*/  @!P3 STG.E.U8 desc[UR36][R8.64+0xa9], R111 ;  /* 0x0000a96f0800b986 */ /* 0x0001e2000c101124 */
[----:B------:R-:W-:Y:S05]  /*115e0*/  @P5 BRA `(.L_x_463) ;  /* 0x00000000000c5947 */ /* 0x000fea0003800000 */
[----:B------:R-:W0:Y:S02]  /*115f0*/  LDG.E.U8 R16, desc[UR36][R14.64+0xb0] ;  /* 0x0000b0240e107981 */ /* 0x000e24000c1e1100 */
[----:B0-----:R-:W-:-:S05]  /*11600*/  PRMT R3, R16, 0x8880, RZ ;  /* 0x0000888010037816 */ /* 0x001fca00000000ff */
[----:B------:R-:W-:-:S07]  /*11610*/  IMAD R2, R3, R18, RZ ;  /* 0x0000001203027224 */ /* 0x000fce00078e02ff */
.L_x_463:
[----:B------:R-:W-:Y:S05]  /*11620*/  BSYNC B1 ;  /* 0x0000000000017941 */ /* 0x000fea0003800000 */
.L_x_462:
[----:B0-----:R-:W-:Y:S01]  /*11630*/  @!P5 IMAD R3, R112, R17, R2 ;  /* 0x000000117003d224 */ /* 0x001fe200078e0202 */
[----:B------:R-:W-:Y:S04]  /*11640*/  BSSY B1, `(.L_x_464) ;  /* 0x0000006000017945 */ /* 0x000fe80003800000 */
[----:B------:R0:W-:Y:S01]  /*11650*/  @!P5 STG.E.U8 desc[UR36][R6.64+0xb0], R3 ;  /* 0x0000b0030600d986 */ /* 0x0001e2000c101124 */
[----:B------:R-:W-:Y:S05]  /*11660*/  @P6 BRA `(.L_x_465) ;  /* 0x00000000000c6947 */ /* 0x000fea0003800000 */
[----:B------:R-:W0:Y:S02]  /*11670*/  LDG.E.U8 R16, desc[UR36][R14.64+0xb1] ;  /* 0x0000b1240e107981 */ /* 0x000e24000c1e1100 */
[----:B0-----:R-:W-:-:S05]  /*11680*/  PRMT R3, R16, 0x8880, RZ ;  /* 0x0000888010037816 */ /* 0x001fca00000000ff */
[----:B------:R-:W-:-:S07]  /*11690*/  IMAD R2, R3, R18, RZ ;  /* 0x0000001203027224 */ /* 0x000fce00078e02ff */
.L_x_465:
[----:B------:R-:W-:Y:S05]  /*116a0*/  BSYNC B1 ;  /* 0x0000000000017941 */ /* 0x000fea0003800000 */
.L_x_464:
[----:B------:R-:W-:Y:S01]  /*116b0*/  @!P6 IMAD R113, R113, R17, R2 ;  /* 0x000000117171e224 */ /* 0x000fe200078e0202 */
[----:B------:R-:W-:Y:S04]  /*116c0*/  BSSY B1, `(.L_x_466) ;  /* 0x0000006000017945 */ /* 0x000fe80003800000 */
[----:B------:R0:W-:Y:S01]  /*116d0*/  @!P6 STG.E.U8 desc[UR36][R6.64+0xb1], R113 ;  /* 0x0000b1710600e986 */ /* 0x0001e2000c101124 */
[----:B------:R-:W-:Y:S05]  /*116e0*/  @P1 BRA `(.L_x_467) ;  /* 0x00000000000c1947 */ /* 0x000fea0003800000 */
[----:B------:R-:W0:Y:S02]  /*116f0*/  LDG.E.U8 R16, desc[UR36][R154.64+0xb0] ;  /* 0x0000b0249a107981 */ /* 0x000e24000c1e1100 */
[----:B0-----:R-:W-:-:S05]  /*11700*/  PRMT R3, R16, 0x8880, RZ ;  /* 0x0000888010037816 */ /* 0x001fca00000000ff */
[----:B------:R-:W-:-:S07]  /*11710*/  IMAD R2, R3, R18, RZ ;  /* 0x0000001203027224 */ /* 0x000fce00078e02ff */
.L_x_467:
[----:B------:R-:W-:Y:S05]  /*11720*/  BSYNC B1 ;  /* 0x0000000000017941 */ /* 0x000fea0003800000 */
.L_x_466:
        /* <DEDUP_REMOVED lines=12> */
.L_x_469:
[----:B------:R-:W-:Y:S05]  /*117f0*/  BSYNC B1 ;  /* 0x0000000000017941 */ /* 0x000fea0003800000 */
.L_x_468:
[----:B------:R-:W-:Y:S01]  /*11800*/  @!P4 IMAD R115, R115, R17, R2 ;  /* 0x000000117373c224 */ /* 0x000fe200078e0202 */
[----:B------:R-:W-:Y:S04]  /*11810*/  BSSY B1, `(.L_x_470) ;  /* 0x0000006000017945 */ /* 0x000fe80003800000 */
[----:B------:R0:W-:Y:S01]  /*11820*/  @!P4 STG.E.U8 desc[UR36][R8.64+0xb1], R115 ;  /* 0x0000b1730800c986 */ /* 0x0001e2000c101124 */
[----:B------:R-:W-:Y:S05]  /*11830*/  @P3 BRA `(.L_x_471) ;  /* 0x00000000000c3947 */ /* 0x000fea0003800000 */
[----:B------:R-:W0:Y:S02]  /*11840*/  LDG.E.U8 R16, desc[UR36][R14.64+0xb8] ;  /* 0x0000b8240e107981 */ /* 0x000e24000c1e1100 */
[----:B0-----:R-:W-:-:S05]  /*11850*/  PRMT R3, R16, 0x8880, RZ ;  /* 0x0000888010037816 */ /* 0x001fca00000000ff */
[----:B------:R-:W-:-:S07]  /*11860*/  IMAD R2, R3, R18, RZ ;  /* 0x0000001203027224 */ /* 0x000fce00078e02ff */
.L_x_471:
[----:B------:R-:W-:Y:S05]  /*11870*/  BSYNC B1 ;  /* 0x0000000000017941 */ /* 0x000fea0003800000 */
.L_x_470:
[----:B0-----:R-:W-:Y:S01]  /*11880*/  @!P3 IMAD R3, R116, R17, R2 ;  /* 0x000000117403b224 */ /* 0x001fe200078e0202 */
[----:B------:R-:W-:Y:S04]  /*11890*/  BSSY B1, `(.L_x_472) ;  /* 0x0000006000017945 */ /* 0x000fe80003800000 */
[----:B------:R0:W-:Y:S01]  /*118a0*/  @!P3 STG.E.U8 desc[UR36][R6.64+0xb8], R3 ;  /* 0x0000b8030600b986 */ /* 0x0001e2000c101124 */
[----:B------:R-:W-:Y:S05]  /*118b0*/  @P5 BRA `(.L_x_473) ;  /* 0x00000000000c5947 */ /* 0x000fea0003800000 */
[----:B------:R-:W0:Y:S02]  /*118c0*/  LDG.E.U8 R16, desc[UR36][R14.64+0xb9] ;  /* 0x0000b9240e107981 */ /* 0x000e24000c1e1100 */
[----:B0-----:R-:W-:-:S05]  /*118d0*/  PRMT R3, R16, 0x8880, RZ ;  /* 0x0000888010037816 */ /* 0x001fca00000000ff */
[----:B------:R-:W-:-:S07]  /*118e0*/  IMAD R2, R3, R18, RZ ;  /* 0x0000001203027224 */ /* 0x000fce00078e02ff */
.L_x_473:
[----:B------:R-:W-:Y:S05]  /*118f0*/  BSYNC B1 ;  /* 0x0000000000017941 */ /* 0x000fea0003800000 */
.L_x_472:
[----:B------:R-:W-:Y:S01]  /*11900*/  @!P5 IMAD R117, R117, R17, R2 ;  /* 0x000000117575d224 */ /* 0x000fe200078e0202 */
[----:B------:R-:W-:Y:S04]  /*11910*/  BSSY B1, `(.L_x_474) ;  /* 0x0000006000017945 */ /* 0x000fe80003800000 */
[----:B------:R0:W-:Y:S01]  /*11920*/  @!P5 STG.E.U8 desc[UR36][R6.64+0xb9], R117 ;  /* 0x0000b9750600d986 */ /* 0x0001e2000c101124 */
[----:B------:R-:W-:Y:S05]  /*11930*/  @P6 BRA `(.L_x_475) ;  /* 0x00000000000c6947 */ /* 0x000fea0003800000 */
[----:B------:R-:W0:Y:S02]  /*11940*/  LDG.E.U8 R16, desc[UR36][R154.64+0xb8] ;  /* 0x0000b8249a107981 */ /* 0x000e24000c1e1100 */
[----:B0-----:R-:W-:-:S05]  /*11950*/  PRMT R3, R16, 0x8880, RZ ;  /* 0x0000888010037816 */ /* 0x001fca00000000ff */
[----:B------:R-:W-:-:S07]  /*11960*/  IMAD R2, R3, R18, RZ ;  /* 0x0000001203027224 */ /* 0x000fce00078e02ff */
.L_x_475:
[----:B------:R-:W-:Y:S05]  /*11970*/  BSYNC B1 ;  /* 0x0000000000017941 */ /* 0x000fea0003800000 */
.L_x_474:
[----:B0-----:R-:W-:Y:S01]  /*11980*/  @!P6 IMAD R3, R118, R17, R2 ;  /* 0x000000117603e224 */ /* 0x001fe200078e0202 */
[----:B------:R-:W-:Y:S04]  /*11990*/  BSSY B1, `(.L_x_476) ;  /* 0x0000006000017945 */ /* 0x000fe80003800000 */
[----:B------:R0:W-:Y:S01]  /*119a0*/  @!P6 STG.E.U8 desc[UR36][R8.64+0xb8], R3 ;  /* 0x0000b8030800e986 */ /* 0x0001e2000c101124 */
[----:B------:R-:W-:Y:S05]  /*119b0*/  @P1 BRA `(.L_x_477) ;  /* 0x00000000000c1947 */ /* 0x000fea0003800000 */
[----:B------:R-:W0:Y:S02]  /*119c0*/  LDG.E.U8 R16, desc[UR36][R154.64+0xb9] ;  /* 0x0000b9249a107981 */ /* 0x000e24000c1e1100 */
[----:B0-----:R-:W-:-:S05]  /*119d0*/  PRMT R3, R16, 0x8880, RZ ;  /* 0x0000888010037816 */ /* 0x001fca00000000ff */
[----:B------:R-:W-:-:S07]  /*119e0*/  IMAD R2, R3, R18, RZ ;  /* 0x0000001203027224 */ /* 0x000fce00078e02ff */
.L_x_477:
[----:B------:R-:W-:Y:S05]  /*119f0*/  BSYNC B1 ;  /* 0x0000000000017941 */ /* 0x000fea0003800000 */
.L_x_476:
        /* <DEDUP_REMOVED lines=12> */
.L_x_479:
[----:B------:R-:W-:Y:S05]  /*11ac0*/  BSYNC B1 ;  /* 0x0000000000017941 */ /* 0x000fea0003800000 */
.L_x_478:
[----:B0-----:R-:W-:Y:S01]  /*11ad0*/  @!P4 IMAD R3, R120, R17, R2 ;  /* 0x000000117803c224 */ /* 0x001fe200078e0202 */
[----:B------:R-:W-:Y:S04]  /*11ae0*/  BSSY B1, `(.L_x_480) ;  /* 0x0000006000017945 */ /* 0x000fe80003800000 */
[----:B------:R0:W-:Y:S01]  /*11af0*/  @!P4 STG.E.U8 desc[UR36][R6.64+0xc0], R3 ;  /* 0x0000c0030600c986 */ /* 0x0001e2000c101124 */
[----:B------:R-:W-:Y:S05]  /*11b00*/  @P3 BRA `(.L_x_481) ;  /* 0x00000000000c3947 */ /* 0x000fea0003800000 */
[----:B------:R-:W0:Y:S02]  /*11b10*/  LDG.E.U8 R16, desc[UR36][R14.64+0xc1] ;  /* 0x0000c1240e107981 */ /* 0x000e24000c1e1100 */
[----:B0-----:R-:W-:-:S05]  /*11b20*/  PRMT R3, R16, 0x8880, RZ ;  /* 0x0000888010037816 */ /* 0x001fca00000000ff */
[----:B------:R-:W-:-:S07]  /*11b30*/  IMAD R2, R3, R18, RZ ;  /* 0x0000001203027224 */ /* 0x000fce00078e02ff */
.L_x_481:
[----:B------:R-:W-:Y:S05]  /*11b40*/  BSYNC B1 ;  /* 0x0000000000017941 */ /* 0x000fea0003800000 */
.L_x_480:
[----:B------:R-:W-:Y:S01]  /*11b50*/  @!P3 IMAD R121, R121, R17, R2 ;  /* 0x000000117979b224 */ /* 0x000fe200078e0202 */
[----:B------:R-:W-:Y:S04]  /*11b60*/  BSSY B1, `(.L_x_482) ;  /* 0x0000006000017945 */ /* 0x000fe80003800000 */
[----:B------:R0:W-:Y:S01]  /*11b70*/  @!P3 STG.E.U8 desc[UR36][R6.64+0xc1], R121 ;  /* 0x0000c1790600b986 */ /* 0x0001e2000c101124 */
[----:B------:R-:W-:Y:S05]  /*11b80*/  @P5 BRA `(.L_x_483) ;  /* 0x00000000000c5947 */ /* 0x000fea0003800000 */
[----:B------:R-:W0:Y:S02]  /*11b90*/  LDG.E.U8 R16, desc[UR36][R154.64+0xc0] ;  /* 0x0000c0249a107981 */ /* 0x000e24000c1e1100 */
[----:B0-----:R-:W-:-:S05]  /*11ba0*/  PRMT R3, R16, 0x8880, RZ ;  /* 0x0000888010037816 */ /* 0x001fca00000000ff */
[----:B------:R-:W-:-:S07]  /*11bb0*/  IMAD R2, R3, R18, RZ ;  /* 0x0000001203027224 */ /* 0x000fce00078e02ff */
.L_x_483:
[----:B------:R-:W-:Y:S05]  /*11bc0*/  BSYNC B1 ;  /* 0x0000000000017941 */ /* 0x000fea0003800000 */
.L_x_482:
[----:B0-----:R-:W-:Y:S01]  /*11bd0*/  @!P5 IMAD R3, R122, R17, R2 ;  /* 0x000000117a03d224 */ /* 0x001fe200078e0202 */
[----:B------:R-:W-:Y:S04]  /*11be0*/  BSSY B1, `(.L_x_484) ;  /* 0x0000006000017945 */ /* 0x000fe80003800000 */
[----:B------:R0:W-:Y:S01]  /*11bf0*/  @!P5 STG.E.U8 desc[UR36][R8.64+0xc0], R3 ;  /* 0x0000c0030800d986 */ /* 0x0001e2000c101124 */
[----:B------:R-:W-:Y:S05]  /*11c00*/  @P6 BRA `(.L_x_485) ;  /* 0x00000000000c6947 */ /* 0x000fea0003800000 */
[----:B------:R-:W0:Y:S02]  /*11c10*/  LDG.E.U8 R16, desc[UR36][R154.64+0xc1] ;  /* 0x0000c1249a107981 */ /* 0x000e24000c1e1100 */
[----:B0-----:R-:W-:-:S05]  /*11c20*/  PRMT R3, R16, 0x8880, RZ ;  /* 0x0000888010037816 */ /* 0x001fca00000000ff */
[----:B------:R-:W-:-:S07]  /*11c30*/  IMAD R2, R3, R18, RZ ;  /* 0x0000001203027224 */ /* 0x000fce00078e02ff */
.L_x_485:
[----:B------:R-:W-:Y:S05]  /*11c40*/  BSYNC B1 ;  /* 0x0000000000017941 */ /* 0x000fea0003800000 */
.L_x_484:
[----:B------:R-:W-:Y:S01]  /*11c50*/  @!P6 IMAD R123, R123, R17, R2 ;  /* 0x000000117b7be224 */ /* 0x000fe200078e0202 */
[----:B------:R-:W-:Y:S04]  /*11c60*/  BSSY B1, `(.L_x_486) ;  /* 0x0000006000017945 */ /* 0x000fe80003800000 */
[----:B------:R0:W-:Y:S01]  /*11c70*/  @!P6 STG.E.U8 desc[UR36][R8.64+0xc1], R123 ;  /* 0x0000c17b0800e986 */ /* 0x0001e2000c101124 */
[----:B------:R-:W-:Y:S05]  /*11c80*/  @P1 BRA `(.L_x_487) ;  /* 0x00000000000c1947 */ /* 0x000fea0003800000 */
[----:B------:R-:W0:Y:S02]  /*11c90*/  LDG.E.U8 R16, desc[UR36][R14.64+0xc8] ;  /* 0x0000c8240e107981 */ /* 0x000e24000c1e1100 */
[----:B0-----:R-:W-:-:S05]  /*11ca0*/  PRMT R3, R16, 0x8880, RZ ;  /* 0x0000888010037816 */ /* 0x001fca00000000ff */
[----:B------:R-:W-:-:S07]  /*11cb0*/  IMAD R2, R3, R18, RZ ;  /* 0x0000001203027224 */ /* 0x000fce00078e02ff */
.L_x_487:
[----:B------:R-:W-:Y:S05]  /*11cc0*/  BSYNC B1 ;  /* 0x0000000000017941 */ /* 0x000fea0003800000 */
.L_x_486:
        /* <DEDUP_REMOVED lines=12> */
.L_x_489:
[----:B------:R-:W-:Y:S05]  /*11d90*/  BSYNC B1 ;  /* 0x0000000000017941 */ /* 0x000fea0003800000 */
.L_x_488:
[----:B------:R-:W-:Y:S01]  /*11da0*/  @!P4 IMAD R125, R125, R17, R2 ;  /* 0x000000117d7dc224 */ /* 0x000fe200078e0202 */
[----:B------:R-:W-:Y:S04]  /*11db0*/  BSSY B1, `(.L_x_490) ;  /* 0x0000006000017945 */ /* 0x000fe80003800000 */
[----:B------:R0:W-:Y:S01]  /*11dc0*/  @!P4 STG.E.U8 desc[UR36][R6.64+0xc9], R125 ;  /* 0x0000c97d0600c986 */ /* 0x0001e2000c101124 */
[----:B------:R-:W-:Y:S05]  /*11dd0*/  @P3 BRA `(.L_x_491) ;  /* 0x00000000000c3947 */ /* 0x000fea0003800000 */
[----:B------:R-:W0:Y:S02]  /*11de0*/  LDG.E.U8 R16, desc[UR36][R154.64+0xc8] ;  /* 0x0000c8249a107981 */ /* 0x000e24000c1e1100 */
[----:B0-----:R-:W-:-:S05]  /*11df0*/  PRMT R3, R16, 0x8880, RZ ;  /* 0x0000888010037816 */ /* 0x001fca00000000ff */
[----:B------:R-:W-:-:S07]  /*11e00*/  IMAD R2, R3, R18, RZ ;  /* 0x0000001203027224 */ /* 0x000fce00078e02ff */
.L_x_491:
[----:B------:R-:W-:Y:S05]  /*11e10*/  BSYNC B1 ;  /* 0x0000000000017941 */ /* 0x000fea0003800000 */
.L_x_490:
[----:B0-----:R-:W-:Y:S01]  /*11e20*/  @!P3 IMAD R3, R126, R17, R2 ;  /* 0x000000117e03b224 */ /* 0x001fe200078e0202 */
[----:B------:R-:W-:Y:S04]  /*11e30*/  BSSY B1, `(.L_x_492) ;  /* 0x0000006000017945 */ /* 0x000fe80003800000 */
[----:B------:R0:W-:Y:S01]  /*11e40*/  @!P3 STG.E.U8 desc[UR36][R8.64+0xc8], R3 ;  /* 0x0000c8030800b986 */ /* 0x0001e2000c101124 */
[----:B------:R-:W-:Y:S05]  /*11e50*/  @P5 BRA `(.L_x_493) ;  /* 0x00000000000c5947 */ /* 0x000fea0003800000 */
[----:B------:R-:W0:Y:S02]  /*11e60*/  LDG.E.U8 R16, desc[UR36][R154.64+0xc9] ;  /* 0x0000c9249a107981 */ /* 0x000e24000c1e1100 */
[----:B0-----:R-:W-:-:S05]  /*11e70*/  PRMT R3, R16, 0x8880, RZ ;  /* 0x0000888010037816 */ /* 0x001fca00000000ff */
[----:B------:R-:W-:-:S07]  /*11e80*/  IMAD R2, R3, R18, RZ ;  /* 0x0000001203027224 */ /* 0x000fce00078e02ff */
.L_x_493:
[----:B------:R-:W-:Y:S05]  /*11e90*/  BSYNC B1 ;  /* 0x0000000000017941 */ /* 0x000fea0003800000 */
.L_x_492:
[----:B------:R-:W-:Y:S01]  /*11ea0*/  @!P5 IMAD R127, R127, R17, R2 ;  /* 0x000000117f7fd224 */ /* 0x000fe200078e0202 */
[----:B------:R-:W-:Y:S04]  /*11eb0*/  BSSY B1, `(.L_x_494) ;  /* 0x0000006000017945 */ /* 0x000fe80003800000 */
[----:B------:R0:W-:Y:S01]  /*11ec0*/  @!P5 STG.E.U8 desc[UR36][R8.64+0xc9], R127 ;  /* 0x0000c97f0800d986 */ /* 0x0001e2000c101124 */
[----:B------:R-:W-:Y:S05]  /*11ed0*/  @P6 BRA `(.L_x_495) ;  /* 0x00000000000c6947 */ /* 0x000fea0003800000 */
[----:B------:R-:W0:Y:S02]  /*11ee0*/  LDG.E.U8 R16, desc[UR36][R14.64+0xd0] ;  /* 0x0000d0240e107981 */ /* 0x000e24000c1e1100 */
[----:B0-----:R-:W-:-:S05]  /*11ef0*/  PRMT R3, R16, 0x8880, RZ ;  /* 0x0000888010037816 */ /* 0x001fca00000000ff */
[----:B------:R-:W-:-:S07]  /*11f00*/  IMAD R2, R3, R18, RZ ;  /* 0x0000001203027224 */ /* 0x000fce00078e02ff */
.L_x_495:
[----:B------:R-:W-:Y:S05]  /*11f10*/  BSYNC B1 ;  /* 0x0000000000017941 */ /* 0x000fea0003800000 */
.L_x_494:
[----:B0-----:R-:W-:Y:S01]  /*11f20*/  @!P6 IMAD R3, R128, R17, R2 ;  /* 0x000000118003e224 */ /* 0x001fe200078e0202 */
[----:B------:R-:W-:Y:S04]  /*11f30*/  BSSY B1, `(.L_x_496) ;  /* 0x0000006000017945 */ /* 0x000fe80003800000 */
[----:B------:R0:W-:Y:S01]  /*11f40*/  @!P6 STG.E.U8 desc[UR36][R6.64+0xd0], R3 ;  /* 0x0000d0030600e986 */ /* 0x0001e2000c101124 */
[----:B------:R-:W-:Y:S05]  /*11f50*/  @P1 BRA `(.L_x_497) ;  /* 0x00000000000c1947 */ /* 0x000fea0003800000 */
[----:B------:R-:W0:Y:S02]  /*11f60*/  LDG.E.U8 R16, desc[UR36][R14.64+0xd1] ;  /* 0x0000d1240e107981 */ /* 0x000e24000c1e1100 */
[----:B0-----:R-:W-:-:S05]  /*11f70*/  PRMT R3, R16, 0x8880, RZ ;  /* 0x0000888010037816 */ /* 0x001fca00000000ff */
[----:B------:R-:W-:-:S07]  /*11f80*/  IMAD R2, R3, R18, RZ ;  /* 0x0000001203027224 */ /* 0x000fce00078e02ff */
.L_x_497:
[----:B------:R-:W-:Y:S05]  /*11f90*/  BSYNC B1 ;  /* 0x0000000000017941 */ /* 0x000fea0003800000 */
.L_x_496:
        /* <DEDUP_REMOVED lines=12> */
.L_x_499:
[----:B------:R-:W-:Y:S05]  /*12060*/  BSYNC B1 ;  /* 0x0000000000017941 */ /* 0x000fea0003800000 */
.L_x_498:
[----:B0-----:R-:W-:Y:S01]  /*12070*/  @!P4 IMAD R3, R130, R17, R2 ;  /* 0x000000118203c224 */ /* 0x001fe200078e0202 */
[----:B------:R-:W-:Y:S04]  /*12080*/  BSSY B1, `(.L_x_500) ;  /* 0x0000006000017945 */ /* 0x000fe80003800000 */
[----:B------:R0:W-:Y:S01]  /*12090*/  @!P4 STG.E.U8 desc[UR36][R8.64+0xd0], R3 ;  /* 0x0000d0030800c986 */ /* 0x0001e2000c101124 */
[----:B------:R-:W-:Y:S05]  /*120a0*/  @P3 BRA `(.L_x_501) ;  /* 0x00000000000c3947 */ /* 0x000fea0003800000 */
[----:B------:R-:W0:Y:S02]  /*120b0*/  LDG.E.U8 R16, desc[UR36][R154.64+0xd1] ;  /* 0x0000d1249a107981 */ /* 0x000e24000c1e1100 */
[----:B0-----:R-:W-:-:S05]  /*120c0*/  PRMT R3, R16, 0x8880, RZ ;  /* 0x0000888010037816 */ /* 0x001fca00000000ff */
[----:B------:R-:W-:-:S07]  /*120d0*/  IMAD R2, R3, R18, RZ ;  /* 0x0000001203027224 */ /* 0x000fce00078e02ff */
.L_x_501:
[----:B------:R-:W-:Y:S05]  /*120e0*/  BSYNC B1 ;  /* 0x0000000000017941 */ /* 0x000fea0003800000 */
.L_x_500:
[----:B------:R-:W-:Y:S01]  /*120f0*/  @!P3 IMAD R131, R131, R17, R2 ;  /* 0x000000118383b224 */ /* 0x000fe200078e0202 */
[----:B------:R-:W-:Y:S04]  /*12100*/  BSSY B1, `(.L_x_502) ;  /* 0x0000006000017945 */ /* 0x000fe80003800000 */
[----:B------:R0:W-:Y:S01]  /*12110*/  @!P3 STG.E.U8 desc[UR36][R8.64+0xd1], R131 ;  /* 0x0000d1830800b986 */ /* 0x0001e2000c101124 */
[----:B------:R-:W-:Y:S05]  /*12120*/  @P5 BRA `(.L_x_503) ;  /* 0x00000000000c5947 */ /* 0x000fea0003800000 */
[----:B------:R-:W0:Y:S02]  /*12130*/  LDG.E.U8 R16, desc[UR36][R14.64+0xd8] ;  /* 0x0000d8240e107981 */ /* 0x000e24000c1e1100 */
[----:B0-----:R-:W-:-:S05]  /*12140*/  PRMT R3, R16, 0x8880, RZ ;  /* 0x0000888010037816 */ /* 0x001fca00000000ff */
[----:B------:R-:W-:-:S07]  /*12150*/  IMAD R2, R3, R18, RZ ;  /* 0x0000001203027224 */ /* 0x000fce00078e02ff */
.L_x_503:
[----:B------:R-:W-:Y:S05]  /*12160*/  BSYNC B1 ;  /* 0x0000000000017941 */ /* 0x000fea0003800000 */
.L_x_502:
[----:B0-----:R-:W-:Y:S01]  /*12170*/  @!P5 IMAD R3, R132, R17, R2 ;  /* 0x000000118403d224 */ /* 0x001fe200078e0202 */
[----:B------:R-:W-:Y:S04]  /*12180*/  BSSY B1, `(.L_x_504) ;  /* 0x0000006000017945 */ /* 0x000fe80003800000 */
[----:B------:R0:W-:Y:S01]  /*12190*/  @!P5 STG.E.U8 desc[UR36][R6.64+0xd8], R3 ;  /* 0x0000d8030600d986 */ /* 0x0001e2000c101124 */
[----:B------:R-:W-:Y:S05]  /*121a0*/  @P6 BRA `(.L_x_505) ;  /* 0x00000000000c6947 */ /* 0x000fea0003800000 */
[----:B------:R-:W0:Y:S02]  /*121b0*/  LDG.E.U8 R16, desc[UR36][R14.64+0xd9] ;  /* 0x0000d9240e107981 */ /* 0x000e24000c1e1100 */
[----:B0-----:R-:W-:-:S05]  /*121c0*/  PRMT R3, R16, 0x8880, RZ ;  /* 0x0000888010037816 */ /* 0x001fca00000000ff */
[----:B------:R-:W-:-:S07]  /*121d0*/  IMAD R2, R3, R18, RZ ;  /* 0x0000001203027224 */ /* 0x000fce00078e02ff */
.L_x_505:
[----:B------:R-:W-:Y:S05]  /*121e0*/  BSYNC B1 ;  /* 0x0000000000017941 */ /* 0x000fea0003800000 */
.L_x_504:
[----:B------:R-:W-:Y:S01]  /*121f0*/  @!P6 IMAD R133, R133, R17, R2 ;  /* 0x000000118585e224 */ /* 0x000fe200078e0202 */
[----:B------:R-:W-:Y:S04]  /*12200*/  BSSY B1, `(.L_x_506) ;  /* 0x0000006000017945 */ /* 0x000fe80003800000 */
[----:B------:R0:W-:Y:S01]  /*12210*/  @!P6 STG.E.U8 desc[UR36][R6.64+0xd9], R133 ;  /* 0x0000d9850600e986 */ /* 0x0001e2000c101124 */
[----:B------:R-:W-:Y:S05]  /*12220*/  @P1 BRA `(.L_x_507) ;  /* 0x00000000000c1947 */ /* 0x000fea0003800000 */
[----:B------:R-:W0:Y:S02]  /*12230*/  LDG.E.U8 R16, desc[UR36][R154.64+0xd8] ;  /* 0x0000d8249a107981 */ /* 0x000e24000c1e1100 */
[----:B0-----:R-:W-:-:S05]  /*12240*/  PRMT R3, R16, 0x8880, RZ ;  /* 0x0000888010037816 */ /* 0x001fca00000000ff */
[----:B------:R-:W-:-:S07]  /*12250*/  IMAD R2, R3, R18, RZ ;  /* 0x0000001203027224 */ /* 0x000fce00078e02ff */
.L_x_507:
[----:B------:R-:W-:Y:S05]  /*12260*/  BSYNC B1 ;  /* 0x0000000000017941 */ /* 0x000fea0003800000 */
.L_x_506:
        /* <DEDUP_REMOVED lines=12> */
.L_x_509:
[----:B------:R-:W-:Y:S05]  /*12330*/  BSYNC B1 ;  /* 0x0000000000017941 */ /* 0x000fea0003800000 */
.L_x_508:
[----:B------:R-:W-:Y:S01]  /*12340*/  @!P4 IMAD R135, R135, R17, R2 ;  /* 0x000000118787c224 */ /* 0x000fe200078e0202 */
[----:B------:R-:W-:Y:S04]  /*12350*/  BSSY B1, `(.L_x_510) ;  /* 0x0000006000017945 */ /* 0x000fe80003800000 */
[----:B------:R0:W-:Y:S01]  /*12360*/  @!P4 STG.E.U8 desc[UR36][R8.64+0xd9], R135 ;  /* 0x0000d9870800c986 */ /* 0x0001e2000c101124 */
[----:B------:R-:W-:Y:S05]  /*12370*/  @P3 BRA `(.L_x_511) ;  /* 0x00000000000c3947 */ /* 0x000fea0003800000 */
[----:B------:R-:W0:Y:S02]  /*12380*/  LDG.E.U8 R16, desc[UR36][R14.64+0xe0] ;  /* 0x0000e0240e107981 */ /* 0x000e24000c1e1100 */
[----:B0-----:R-:W-:-:S05]  /*12390*/  PRMT R3, R16, 0x8880, RZ ;  /* 0x0000888010037816 */ /* 0x001fca00000000ff */
[----:B------:R-:W-:-:S07]  /*123a0*/  IMAD R2, R3, R18, RZ ;  /* 0x0000001203027224 */ /* 0x000fce00078e02ff */
.L_x_511:
[----:B------:R-:W-:Y:S05]  /*123b0*/  BSYNC B1 ;  /* 0x0000000000017941 */ /* 0x000fea0003800000 */
.L_x_510:
[----:B0-----:R-:W-:Y:S01]  /*123c0*/  @!P3 IMAD R3, R136, R17, R2 ;  /* 0x000000118803b224 */ /* 0x001fe200078e0202 */
[----:B------:R-:W-:Y:S04]  /*123d0*/  BSSY B1, `(.L_x_512) ;  /* 0x0000006000017945 */ /* 0x000fe80003800000 */
[----:B------:R0:W-:Y:S01]  /*123e0*/  @!P3 STG.E.U8 desc[UR36][R6.64+0xe0], R3 ;  /* 0x0000e0030600b986 */ /* 0x0001e2000c101124 */
[----:B------:R-:W-:Y:S05]  /*123f0*/  @P5 BRA `(.L_x_513) ;  /* 0x00000000000c5947 */ /* 0x000fea0003800000 */
[----:B------:R-:W0:Y:S02]  /*12400*/  LDG.E.U8 R16, desc[UR36][R14.64+0xe1] ;  /* 0x0000e1240e107981 */ /* 0x000e24000c1e1100 */
[----:B0-----:R-:W-:-:S05]  /*12410*/  PRMT R3, R16, 0x8880, RZ ;  /* 0x0000888010037816 */ /* 0x001fca00000000ff */
[----:B------:R-:W-:-:S07]  /*12420*/  IMAD R2, R3, R18, RZ ;  /* 0x0000001203027224 */ /* 0x000fce00078e02ff */
.L_x_513:
[----:B------:R-:W-:Y:S05]  /*12430*/  BSYNC B1 ;  /* 0x0000000000017941 */ /* 0x000fea0003800000 */
.L_x_512:
[----:B------:R-:W-:Y:S01]  /*12440*/  @!P5 IMAD R137, R137, R17, R2 ;  /* 0x000000118989d224 */ /* 0x000fe200078e0202 */
[----:B------:R-:W-:Y:S04]  /*12450*/  BSSY B1, `(.L_x_514) ;  /* 0x0000006000017945 */ /* 0x000fe80003800000 */
[----:B------:R0:W-:Y:S01]  /*12460*/  @!P5 STG.E.U8 desc[UR36][R6.64+0xe1], R137 ;  /* 0x0000e1890600d986 */ /* 0x0001e2000c101124 */
[----:B------:R-:W-:Y:S05]  /*12470*/  @P6 BRA `(.L_x_515) ;  /* 0x00000000000c6947 */ /* 0x000fea0003800000 */
[----:B------:R-:W0:Y:S02]  /*12480*/  LDG.E.U8 R16, desc[UR36][R154.64+0xe0] ;  /* 0x0000e0249a107981 */ /* 0x000e24000c1e1100 */
[----:B0-----:R-:W-:-:S05]  /*12490*/  PRMT R3, R16, 0x8880, RZ ;  /* 0x0000888010037816 */ /* 0x001fca00000000ff */
[----:B------:R-:W-:-:S07]  /*124a0*/  IMAD R2, R3, R18, RZ ;  /* 0x0000001203027224 */ /* 0x000fce00078e02ff */
.L_x_515:
[----:B------:R-:W-:Y:S05]  /*124b0*/  BSYNC B1 ;  /* 0x0000000000017941 */ /* 0x000fea0003800000 */
.L_x_514:
[----:B0-----:R-:W-:Y:S01]  /*124c0*/  @!P6 IMAD R3, R138, R17, R2 ;  /* 0x000000118a03e224 */ /* 0x001fe200078e0202 */
[----:B------:R-:W-:Y:S04]  /*124d0*/  BSSY B1, `(.L_x_516) ;  /* 0x0000006000017945 */ /* 0x000fe80003800000 */
[----:B------:R0:W-:Y:S01]  /*124e0*/  @!P6 STG.E.U8 desc[UR36][R8.64+0xe0], R3 ;  /* 0x0000e0030800e986 */ /* 0x0001e2000c101124 */
[----:B------:R-:W-:Y:S05]  /*124f0*/  @P1 BRA `(.L_x_517) ;  /* 0x00000000000c1947 */ /* 0x000fea0003800000 */
[----:B------:R-:W0:Y:S02]  /*12500*/  LDG.E.U8 R16, desc[UR36][R154.64+0xe1] ;  /* 0x0000e1249a107981 */ /* 0x000e24000c1e1100 */
[----:B0-----:R-:W-:-:S05]  /*12510*/  PRMT R3, R16, 0x8880, RZ ;  /* 0x0000888010037816 */ /* 0x001fca00000000ff */
[----:B------:R-:W-:-:S07]  /*12520*/  IMAD R2, R3, R18, RZ ;  /* 0x0000001203027224 */ /* 0x000fce00078e02ff */
.L_x_517:
[----:B------:R-:W-:Y:S05]  /*12530*/  BSYNC B1 ;  /* 0x0000000000017941 */ /* 0x000fea0003800000 */
.L_x_516:
        /* <DEDUP_REMOVED lines=12> */
.L_x_519:
[----:B------:R-:W-:Y:S05]  /*12600*/  BSYNC B1 ;  /* 0x0000000000017941 */ /* 0x000fea0003800000 */
.L_x_518:
[----:B0-----:R-:W-:Y:S01]  /*12610*/  @!P5 IMAD R3, R140, R17, R2 ;  /* 0x000000118c03d224 */ /* 0x001fe200078e0202 */
[----:B------:R-:W-:Y:S04]  /*12620*/  BSSY B1, `(.L_x_520) ;  /* 0x0000006000017945 */ /* 0x000fe80003800000 */
[----:B------:R0:W-:Y:S01]  /*12630*/  @!P5 STG.E.U8 desc[UR36][R6.64+0xe8], R3 ;  /* 0x0000e8030600d986 */ /* 0x0001e2000c101124 */
[----:B------:R-:W-:Y:S05]  /*12640*/  @P3 BRA `(.L_x_521) ;  /* 0x00000000000c3947 */ /* 0x000fea0003800000 */
[----:B------:R-:W0:Y:S02]  /*12650*/  LDG.E.U8 R16, desc[UR36][R14.64+0xe9] ;  /* 0x0000e9240e107981 */ /* 0x000e24000c1e1100 */
[----:B0-----:R-:W-:-:S05]  /*12660*/  PRMT R3, R16, 0x8880, RZ ;  /* 0x0000888010037816 */ /* 0x001fca00000000ff */
[----:B------:R-:W-:-:S07]  /*12670*/  IMAD R2, R3, R18, RZ ;  /* 0x0000001203027224 */ /* 0x000fce00078e02ff */
.L_x_521:
[----:B------:R-:W-:Y:S05]  /*12680*/  BSYNC B1 ;  /* 0x0000000000017941 */ /* 0x000fea0003800000 */
.L_x_520:
[----:B------:R-:W-:Y:S01]  /*12690*/  @!P3 IMAD R141, R141, R17, R2 ;  /* 0x000000118d8db224 */ /* 0x000fe200078e0202 */
[----:B------:R-:W-:Y:S04]  /*126a0*/  BSSY B1, `(.L_x_522) ;  /* 0x0000006000017945 */ /* 0x000fe80003800000 */
[----:B------:R0:W-:Y:S01]  /*126b0*/  @!P3 STG.E.U8 desc[UR36][R6.64+0xe9], R141 ;  /* 0x0000e98d0600b986 */ /* 0x0001e2000c101124 */
[----:B------:R-:W-:Y:S05]  /*126c0*/  @P1 BRA `(.L_x_523) ;  /* 0x00000000000c1947 */ /* 0x000fea0003800000 */
[----:B------:R-:W0:Y:S02]  /*126d0*/  LDG.E.U8 R16, desc[UR36][R154.64+0xe8] ;  /* 0x0000e8249a107981 */ /* 0x000e24000c1e1100 */
[----:B0-----:R-:W-:-:S05]  /*126e0*/  PRMT R3, R16, 0x8880, RZ ;  /* 0x0000888010037816 */ /* 0x001fca00000000ff */
[----:B------:R-:W-:-:S07]  /*126f0*/  IMAD R2, R3, R18, RZ ;  /* 0x0000001203027224 */ /* 0x000fce00078e02ff */
.L_x_523:
[----:B------:R-:W-:Y:S05]  /*12700*/  BSYNC B1 ;  /* 0x0000000000017941 */ /* 0x000fea0003800000 */
.L_x_522:
[----:B0-----:R-:W-:Y:S01]  /*12710*/  @!P1 IMAD R3, R142, R17, R2 ;  /* 0x000000118e039224 */ /* 0x001fe200078e0202 */
[----:B------:R-:W-:Y:S04]  /*12720*/  BSSY B1, `(.L_x_524) ;  /* 0x0000006000017945 */ /* 0x000fe80003800000 */
[----:B------:R0:W-:Y:S01]  /*12730*/  @!P1 STG.E.U8 desc[UR36][R8.64+0xe8], R3 ;  /* 0x0000e80308009986 */ /* 0x0001e2000c101124 */
[----:B------:R-:W-:Y:S05]  /*12740*/  @P6 BRA `(.L_x_525) ;  /* 0x00000000000c6947 */ /* 0x000fea0003800000 */
[----:B------:R-:W0:Y:S02]  /*12750*/  LDG.E.U8 R16, desc[UR36][R154.64+0xe9] ;  /* 0x0000e9249a107981 */ /* 0x000e24000c1e1100 */
[----:B0-----:R-:W-:-:S05]  /*12760*/  PRMT R3, R16, 0x8880, RZ ;  /* 0x0000888010037816 */ /* 0x001fca00000000ff */
[----:B------:R-:W-:-:S07]  /*12770*/  IMAD R2, R3, R18, RZ ;  /* 0x0000001203027224 */ /* 0x000fce00078e02ff */
.L_x_525:
[----:B------:R-:W-:Y:S05]  /*12780*/  BSYNC B1 ;  /* 0x0000000000017941 */ /* 0x000fea0003800000 */
.L_x_524:
[----:B------:R-:W-:Y:S01]  /*12790*/  @!P6 IMAD R143, R143, R17, R2 ;  /* 0x000000118f8fe224 */ /* 0x000fe200078e0202 */
[----:B------:R-:W-:Y:S04]  /*127a0*/  BSSY B1, `(.L_x_526) ;  /* 0x0000006000017945 */ /* 0x000fe80003800000 */
[----:B------:R0:W-:Y:S01]  /*127b0*/  @!P6 STG.E.U8 desc[UR36][R8.64+0xe9], R143 ;  /* 0x0000e98f0800e986 */ /* 0x0001e2000c101124 */
[----:B------:R-:W-:Y:S05]  /*127c0*/  @P4 BRA `(.L_x_527) ;  /* 0x00000000000c4947 */ /* 0x000fea0003800000 */
[----:B------:R-:W0:Y:S02]  /*127d0*/  LDG.E.U8 R16, desc[UR36][R14.64+0xf0] ;  /* 0x0000f0240e107981 */ /* 0x000e24000c1e1100 */
[----:B0-----:R-:W-:-:S05]  /*127e0*/  PRMT R3, R16, 0x8880, RZ ;  /* 0x0000888010037816 */ /* 0x001fca00000000ff */
[----:B------:R-:W-:-:S07]  /*127f0*/  IMAD R2, R3, R18, RZ ;  /* 0x0000001203027224 */ /* 0x000fce00078e02ff */
.L_x_527:
[----:B------:R-:W-:Y:S05]  /*12800*/  BSYNC B1 ;  /* 0x0000000000017941 */ /* 0x000fea0003800000 */
.L_x_526:
[----:B------:R-:W-:Y:S01]  /*12810*/  ISETP.LT.OR P3, PT, R0, 0xf2, !P2 ;  /* 0x000000f20000780c */ /* 0x000fe20005761670 */
[----:B0-----:R-:W-:Y:S01]  /*12820*/  @!P4 IMAD R3, R144, R17, R2 ;  /* 0x000000119003c224 */ /* 0x001fe200078e0202 */
[----:B------:R-:W-:Y:S01]  /*12830*/  BSSY B1, `(.L_x_528) ;  /* 0x000000b000017945 */ /* 0x000fe20003800000 */
[C---:B------:R-:W-:Y:S02]  /*12840*/  ISETP.LT.OR P1, PT, R0.reuse, 0xf1, !P0 ;  /* 0x000000f10000780c */ /* 0x040fe40004721670 */
[C---:B------:R-:W-:Y:S01]  /*12850*/  ISETP.LT.OR P5, PT, R0.reuse, 0xf2, !P0 ;  /* 0x000000f20000780c */ /* 0x040fe200047a1670 */
[----:B------:R0:W-:Y:S01]  /*12860*/  @!P4 STG.E.U8 desc[UR36][R6.64+0xf0], R3 ;  /* 0x0000f0030600c986 */ /* 0x0001e2000c101124 */
[C---:B------:R-:W-:Y:S02]  /*12870*/  ISETP.LT.OR P4, PT, R0.reuse, 0xf9, !P2 ;  /* 0x000000f90000780c */ /* 0x040fe40005781670 */
[C---:B------:R-:W-:Y:S02]  /*12880*/  ISETP.LT.OR P2, PT, R0.reuse, 0xfa, !P2 ;  /* 0x000000fa0000780c */ /* 0x040fe40005741670 */
[----:B------:R-:W-:-:S02]  /*12890*/  ISETP.LT.OR P6, PT, R0, 0xf9, !P0 ;  /* 0x000000f90000780c */ /* 0x000fc400047c1670 */
[----:B------:R-:W-:Y:S11]  /*128a0*/  @P3 BRA `(.L_x_529) ;  /* 0x00000000000c3947 */ /* 0x000ff60003800000 */
[----:B------:R-:W0:Y:S02]  /*128b0*/  LDG.E.U8 R16, desc[UR36][R14.64+0xf1] ;  /* 0x0000f1240e107981 */ /* 0x000e24000c1e1100 */
[----:B0-----:R-:W-:-:S05]  /*128c0*/  PRMT R3, R16, 0x8880, RZ ;  /* 0x0000888010037816 */ /* 0x001fca00000000ff */
[----:B------:R-:W-:-:S07]  /*128d0*/  IMAD R2, R3, R18, RZ ;  /* 0x0000001203027224 */ /* 0x000fce00078e02ff */
.L_x_529:
[----:B------:R-:W-:Y:S05]  /*128e0*/  BSYNC B1 ;  /* 0x0000000000017941 */ /* 0x000fea0003800000 */
.L_x_528:
[----:B------:R-:W-:Y:S01]  /*128f0*/  @!P3 IMAD R145, R145, R17, R2 ;  /* 0x000000119191b224 */ /* 0x000fe200078e0202 */
[----:B------:R-:W-:Y:S04]  /*12900*/  BSSY B1, `(.L_x_530) ;  /* 0x0000006000017945 */ /* 0x000fe80003800000 */
[----:B------:R0:W-:Y:S01]  /*12910*/  @!P3 STG.E.U8 desc[UR36][R6.64+0xf1], R145 ;  /* 0x0000f1910600b986 */ /* 0x0001e2000c101124 */
[----:B------:R-:W-:Y:S05]  /*12920*/  @P1 BRA `(.L_x_531) ;  /* 0x00000000000c1947 */ /* 0x000fea0003800000 */
[----:B------:R-:W0:Y:S02]  /*12930*/  LDG.E.U8 R16, desc[UR36][R154.64+0xf0] ;  /* 0x0000f0249a107981 */ /* 0x000e24000c1e1100 */
[----:B0-----:R-:W-:-:S05]  /*12940*/  PRMT R3, R16, 0x8880, RZ ;  /* 0x0000888010037816 */ /* 0x001fca00000000ff */
[----:B------:R-:W-:-:S07]  /*12950*/  IMAD R2, R3, R18, RZ ;  /* 0x0000001203027224 */ /* 0x000fce00078e02ff */
.L_x_531:
[----:B------:R-:W-:Y:S05]  /*12960*/  BSYNC B1 ;  /* 0x0000000000017941 */ /* 0x000fea0003800000 */
.L_x_530:
[----:B0-----:R-:W-:Y:S01]  /*12970*/  @!P1 IMAD R3, R146, R17, R2 ;  /* 0x0000001192039224 */ /* 0x001fe200078e0202 */
[----:B------:R-:W-:Y:S04]  /*12980*/  BSSY B1, `(.L_x_532) ;  /* 0x0000006000017945 */ /* 0x000fe80003800000 */
[----:B------:R0:W-:Y:S01]  /*12990*/  @!P1 STG.E.U8 desc[UR36][R8.64+0xf0], R3 ;  /* 0x0000f00308009986 */ /* 0x0001e2000c101124 */
[----:B------:R-:W-:Y:S05]  /*129a0*/  @P5 BRA `(.L_x_533) ;  /* 0x00000000000c5947 */ /* 0x000fea0003800000 */
[----:B------:R-:W0:Y:S02]  /*129b0*/  LDG.E.U8 R16, desc[UR36][R154.64+0xf1] ;  /* 0x0000f1249a107981 */ /* 0x000e24000c1e1100 */
[----:B0-----:R-:W-:-:S05]  /*129c0*/  PRMT R3, R16, 0x8880, RZ ;  /* 0x0000888010037816 */ /* 0x001fca00000000ff */
[----:B------:R-:W-:-:S07]  /*129d0*/  IMAD R2, R3, R18, RZ ;  /* 0x0000001203027224 */ /* 0x000fce00078e02ff */
.L_x_533:
[----:B------:R-:W-:Y:S05]  /*129e0*/  BSYNC B1 ;  /* 0x0000000000017941 */ /* 0x000fea0003800000 */
.L_x_532:
[----:B------:R-:W-:Y:S01]  /*129f0*/  @!P5 IMAD R147, R147, R17, R2 ;  /* 0x000000119393d224 */ /* 0x000fe200078e0202 */
[----:B------:R-:W-:Y:S04]  /*12a00*/  BSSY B1, `(.L_x_534) ;  /* 0x0000006000017945 */ /* 0x000fe80003800000 */
[----:B------:R0:W-:Y:S01]  /*12a10*/  @!P5 STG.E.U8 desc[UR36][R8.64+0xf1], R147 ;  /* 0x0000f1930800d986 */ /* 0x0001e2000c101124 */
[----:B------:R-:W-:Y:S05]  /*12a20*/  @P4 BRA `(.L_x_535) ;  /* 0x00000000000c4947 */ /* 0x000fea0003800000 */
[----:B------:R-:W0:Y:S02]  /*12a30*/  LDG.E.U8 R16, desc[UR36][R14.64+0xf8] ;  /* 0x0000f8240e107981 */ /* 0x000e24000c1e1100 */
[----:B0-----:R-:W-:-:S05]  /*12a40*/  PRMT R3, R16, 0x8880, RZ ;  /* 0x0000888010037816 */ /* 0x001fca00000000ff */
[----:B------:R-:W-:-:S07]  /*12a50*/  IMAD R2, R3, R18, RZ ;  /* 0x0000001203027224 */ /* 0x000fce00078e02ff */
.L_x_535:
[----:B------:R-:W-:Y:S05]  /*12a60*/  BSYNC B1 ;  /* 0x0000000000017941 */ /* 0x000fea0003800000 */
.L_x_534:
[----:B0-----:R-:W-:Y:S01]  /*12a70*/  @!P4 IMAD R3, R148, R17, R2 ;  /* 0x000000119403c224 */ /* 0x001fe200078e0202 */
[----:B------:R-:W-:Y:S04]  /*12a80*/  BSSY B1, `(.L_x_536) ;  /* 0x0000006000017945 */ /* 0x000fe80003800000 */
[----:B------:R0:W-:Y:S01]  /*12a90*/  @!P4 STG.E.U8 desc[UR36][R6.64+0xf8], R3 ;  /* 0x0000f8030600c986 */ /* 0x0001e2000c101124 */
[----:B------:R-:W-:Y:S05]  /*12aa0*/  @P2 BRA `(.L_x_537) ;  /* 0x00000000000c2947 */ /* 0x000fea0003800000 */
[----:B------:R-:W0:Y:S02]  /*12ab0*/  LDG.E.U8 R16, desc[UR36][R14.64+0xf9] ;  /* 0x0000f9240e107981 */ /* 0x000e24000c1e1100 */
[----:B0-----:R-:W-:-:S05]  /*12ac0*/  PRMT R3, R16, 0x8880, RZ ;  /* 0x0000888010037816 */ /* 0x001fca00000000ff */
[----:B------:R-:W-:-:S07]  /*12ad0*/  IMAD R2, R3, R18, RZ ;  /* 0x0000001203027224 */ /* 0x000fce00078e02ff */
.L_x_537:
[----:B------:R-:W-:Y:S05]  /*12ae0*/  BSYNC B1 ;  /* 0x0000000000017941 */ /* 0x000fea0003800000 */
.L_x_536:
[----:B------:R-:W-:Y:S01]  /*12af0*/  @!P2 IMAD R149, R149, R17, R2 ;  /* 0x000000119595a224 */ /* 0x000fe200078e0202 */
[----:B------:R-:W-:Y:S04]  /*12b00*/  BSSY B1, `(.L_x_538) ;  /* 0x0000006000017945 */ /* 0x000fe80003800000 */
[----:B------:R0:W-:Y:S01]  /*12b10*/  @!P2 STG.E.U8 desc[UR36][R6.64+0xf9], R149 ;  /* 0x0000f9950600a986 */ /* 0x0001e2000c101124 */
[----:B------:R-:W-:Y:S05]  /*12b20*/  @P6 BRA `(.L_x_539) ;  /* 0x00000000000c6947 */ /* 0x000fea0003800000 */
[----:B------:R-:W0:Y:S02]  /*12b30*/  LDG.E.U8 R16, desc[UR36][R154.64+0xf8] ;  /* 0x0000f8249a107981 */ /* 0x000e24000c1e1100 */
[----:B0-----:R-:W-:-:S05]  /*12b40*/  PRMT R3, R16, 0x8880, RZ ;  /* 0x0000888010037816 */ /* 0x001fca00000000ff */
[----:B------:R-:W-:-:S07]  /*12b50*/  IMAD R2, R3, R18, RZ ;  /* 0x0000001203027224 */ /* 0x000fce00078e02ff */
.L_x_539:
[----:B------:R-:W-:Y:S05]  /*12b60*/  BSYNC B1 ;  /* 0x0000000000017941 */ /* 0x000fea0003800000 */
.L_x_538:
[----:B0-----:R-:W-:Y:S01]  /*12b70*/  @!P6 IMAD R3, R150, R17, R2 ;  /* 0x000000119603e224 */ /* 0x001fe200078e0202 */
[----:B------:R-:W-:Y:S01]  /*12b80*/  ISETP.LT.OR P0, PT, R0, 0xfa, !P0 ;  /* 0x000000fa0000780c */ /* 0x000fe20004701670 */
[----:B------:R-:W-:Y:S03]  /*12b90*/  BSSY B1, `(.L_x_540) ;  /* 0x0000006000017945 */ /* 0x000fe60003800000 */
[----:B------:R0:W-:Y:S09]  /*12ba0*/  @!P6 STG.E.U8 desc[UR36][R8.64+0xf8], R3 ;  /* 0x0000f8030800e986 */ /* 0x0001f2000c101124 */
[----:B------:R-:W-:Y:S05]  /*12bb0*/  @P0 BRA `(.L_x_541) ;  /* 0x00000000000c0947 */ /* 0x000fea0003800000 */
[----:B------:R-:W0:Y:S02]  /*12bc0*/  LDG.E.U8 R16, desc[UR36][R154.64+0xf9] ;  /* 0x0000f9249a107981 */ /* 0x000e24000c1e1100 */
[----:B0-----:R-:W-:-:S05]  /*12bd0*/  PRMT R3, R16, 0x8880, RZ ;  /* 0x0000888010037816 */ /* 0x001fca00000000ff */
[----:B------:R-:W-:-:S07]  /*12be0*/  IMAD R2, R3, R18, RZ ;  /* 0x0000001203027224 */ /* 0x000fce00078e02ff */
.L_x_541:
[----:B------:R-:W-:Y:S05]  /*12bf0*/  BSYNC B1 ;  /* 0x0000000000017941 */ /* 0x000fea0003800000 */
.L_x_540:
[----:B------:R-:W-:Y:S01]  /*12c00*/  IMAD R151, R151, R17, R2 ;  /* 0x0000001197977224 */ /* 0x000fe200078e0202 */
[----:B------:R-:W-:Y:S06]  /*12c10*/  @P0 BRA `(.L_x_542) ;  /* 0x0000003800180947 */ /* 0x000fec0003800000 */
[----:B------:R0:W-:Y:S01]  /*12c20*/  STG.E.U8 desc[UR36][R8.64+0xf9], R151 ;  /* 0x0000f99708007986 */ /* 0x0001e2000c101124 */
[----:B------:R-:W-:Y:S05]  /*12c30*/  BRA `(.L_x_542) ;  /* 0x0000003800107947 */ /* 0x000fea0003800000 */
.L_x_29:
[----:B------:R-:W2:Y:S04]  /*12c40*/  LDL.LU R2, [R1] ;  /* 0x0000000001027983 */ /* 0x000ea80000300800 */
[----:B------:R-:W3:Y:S04]  /*12c50*/  LDL.LU R3, [R1+0xc] ;  /* 0x00000c0001037983 */ /* 0x000ee80000300800 */
[----:B------:R-:W4:Y:S04]  /*12c60*/  LDL.LU R12, [R1+0x14] ;  /* 0x00001400010c7983 */ /* 0x000f280000300800 */
[----:B------:R-:W5:Y:S04]  /*12c70*/  LDL.LU R13, [R1+0x8c] ;  /* 0x00008c00010d7983 */ /* 0x000f680000300800 */
        /* <DEDUP_REMOVED lines=63> */
[----:B------:R-:W5:Y:S01]  /*13070*/  LDL.LU R176, [R1+0x194] ;  /* 0x0001940001b07983 */ /* 0x000f620000300800 */
[----:B------:R-:W-:-:S03]  /*13080*/  ISETP.GE.AND P0, PT, R19, 0x1, PT ;  /* 0x000000011300780c */ /* 0x000fc60003f06270 */
[----:B------:R-:W5:Y:S04]  /*13090*/  LDL.LU R175, [R1+0x198] ;  /* 0x0001980001af7983 */ /* 0x000f680000300800 */
[----:B------:R-:W5:Y:S04]  /*130a0*/  LDL.LU R174, [R1+0x19c] ;  /* 0x00019c0001ae7983 */ /* 0x000f680000300800 */
[----:B------:R-:W5:Y:S04]  /*130b0*/  LDL.LU R173, [R1+0x1a0] ;  /* 0x0001a00001ad7983 */ /* 0x000f680000300800 */
[----:B------:R-:W5:Y:S01]  /*130c0*/  LDL.LU R172, [R1+0x1a4] ;  /* 0x0001a40001ac7983 */ /* 0x000f620000300800 */
[----:B------:R-:W-:-:S03]  /*130d0*/  ISETP.LT.OR P1, PT, R0, 0x1, !P0 ;  /* 0x000000010000780c */ /* 0x000fc60004721670 */
        /* <DEDUP_REMOVED lines=13> */
[----:B--2---:R-:W-:-:S03]  /*131b0*/  @!P1 IMAD R2, R2, R17, RZ ;  /* 0x0000001102029224 */ /* 0x004fc600078e02ff */
        /* <DEDUP_REMOVED lines=9> */
[----:B------:R0:W-:Y:S04]  /*13250*/  @!P1 STG.E.U8 desc[UR36][R4.64], R2 ;  /* 0x0000000204009986 */ /* 0x0001e8000c101124 */
[----:B0-----:R-:W3:Y:S01]  /*13260*/  LDL.LU R2, [R1+0x4] ;  /* 0x0000040001027983 */ /* 0x001ee20000300800 */
[----:B------:R-:W-:-:S02]  /*13270*/  ISETP.LT.OR P1, PT, R0, 0x2, !P0 ;  /* 0x000000020000780c */ /* 0x000fc40004721670 */
[----:B------:R-:W-:-:S11]  /*13280*/  ISETP.GE.AND P2, PT, R19, 0x9, PT ;  /* 0x000000091300780c */ /* 0x000fd60003f46270 */
[----:B---3--:R-:W-:-:S05]  /*13290*/  @!P1 IMAD R2, R2, R17, RZ ;  /* 0x0000001102029224 */ /* 0x008fca00078e02ff */
[----:B------:R0:W-:Y:S04]  /*132a0*/  @!P1 STG.E.U8 desc[UR36][R4.64+0x1], R2 ;  /* 0x0000010204009986 */ /* 0x0001e8000c101124 */
[----:B0-----:R-:W3:Y:S01]  /*132b0*/  LDL.LU R2, [R1+0x8] ;  /* 0x0000080001027983 */ /* 0x001ee20000300800 */
[C---:B------:R-:W-:Y:S02]  /*132c0*/  ISETP.LT.OR P1, PT, R0.reuse, 0x1, !P2 ;  /* 0x000000010000780c */ /* 0x040fe40005721670 */
[C---:B------:R-:W-:Y:S02]  /*132d0*/  ISETP.LT.OR P3, PT, R0.reuse, 0x2, !P2 ;  /* 0x000000020000780c */ /* 0x040fe40005761670 */
[----:B------:R-:W-:-:S09]  /*132e0*/  ISETP.LT.OR P4, PT, R0, 0x9, !P0 ;  /* 0x000000090000780c */ /* 0x000fd20004781670 */
[----:B---3--:R-:W-:-:S05]  /*132f0*/  @!P1 IMAD R2, R2, R17, RZ ;  /* 0x0000001102029224 */ /* 0x008fca00078e02ff */
[----:B------:R0:W-:Y:S04]  /*13300*/  @!P1 STG.E.U8 desc[UR36][R10.64], R2 ;  /* 0x000000020a009986 */ /* 0x0001e8000c101124 */
[----:B0-----:R-:W3:Y:S01]  /*13310*/  LDL.LU R2, [R1+0x10] ;  /* 0x0000100001027983 */ /* 0x001ee20000300800 */
[----:B------:R-:W-:Y:S01]  /*13320*/  @!P3 IMAD R3, R3, R17, RZ ;  /* 0x000000110303b224 */ /* 0x000fe200078e02ff */
[C---:B------:R-:W-:Y:S02]  /*13330*/  ISETP.LT.OR P1, PT, R0.reuse, 0xa, !P0 ;  /* 0x0000000a0000780c */ /* 0x040fe40004721670 */
[C---:B------:R-:W-:Y:S02]  /*13340*/  ISETP.LT.OR P5, PT, R0.reuse, 0x9, !P2 ;  /* 0x000000090000780c */ /* 0x040fe400057a1670 */
[----:B------:R0:W-:Y:S01]  /*13350*/  @!P3 STG.E.U8 desc[UR36][R10.64+0x1], R3 ;  /* 0x000001030a00b986 */ /* 0x0001e2000c101124 */
[----:B------:R-:W-:-:S03]  /*13360*/  ISETP.LT.OR P6, PT, R0, 0xa, !P2 ;  /* 0x0000000a0000780c */ /* 0x000fc600057c1670 */
[----:B0-----:R-:W5:Y:S01]  /*13370*/  LDL.LU R3, [R1+0x18] ;  /* 0x0000180001037983 */ /* 0x001f620000300800 */
[----:B---3--:R-:W-:-:S05]  /*13380*/  @!P4 IMAD R2, R2, R17, RZ ;  /* 0x000000110202c224 */ /* 0x008fca00078e02ff */
[----:B------:R0:W-:Y:S04]  /*13390*/  @!P4 STG.E.U8 desc[UR36][R4.64+0x8], R2 ;  /* 0x000008020400c986 */ /* 0x0001e8000c101124 */
[----:B0-----:R-:W3:Y:S01]  /*133a0*/  LDL.LU R2, [R1+0x1c] ;  /* 0x00001c0001027983 */ /* 0x001ee20000300800 */
[-C--:B----4-:R-:W-:Y:S02]  /*133b0*/  @!P1 IMAD R12, R12, R17.reuse, RZ ;  /* 0x000000110c0c9224 */ /* 0x090fe400078e02ff */
[----:B-----5:R-:W-:-:S03]  /*133c0*/  @!P5 IMAD R3, R3, R17, RZ ;  /* 0x000000110303d224 */ /* 0x020fc600078e02ff */
[----:B------:R0:W-:Y:S04]  /*133d0*/  @!P1 STG.E.U8 desc[UR36][R4.64+0x9], R12 ;  /* 0x0000090c04009986 */ /* 0x0001e8000c101124 */
[----:B------:R1:W-:Y:S04]  /*133e0*/  @!P5 STG.E.U8 desc[UR36][R10.64+0x8], R3 ;  /* 0x000008030a00d986 */ /* 0x0003e8000c101124 */
[----:B0-----:R-:W4:Y:S04]  /*133f0*/  LDL.LU R12, [R1+0x28] ;  /* 0x00002800010c7983 */ /* 0x001f280000300800 */
[----:B-1----:R-:W5:Y:S01]  /*13400*/  LDL.LU R3, [R1+0x20] ;  /* 0x0000200001037983 */ /* 0x002f620000300800 */
[----:B---3--:R-:W-:-:S05]  /*13410*/  @!P6 IMAD R2, R2, R17, RZ ;  /* 0x000000110202e224 */ /* 0x008fca00078e02ff */
[----:B------:R0:W-:Y:S04]  /*13420*/  @!P6 STG.E.U8 desc[UR36][R10.64+0x9], R2 ;  /* 0x000009020a00e986 */ /* 0x0001e8000c101124 */
[----:B0-----:R-:W3:Y:S01]  /*13430*/  LDL.LU R2, [R1+0x24] ;  /* 0x0000240001027983 */ /* 0x001ee20000300800 */
[C---:B------:R-:W-:Y:S02]  /*13440*/  ISETP.LT.OR P3, PT, R0.reuse, 0x11, !P0 ;  /* 0x000000110000780c */ /* 0x040fe40004761670 */
[----:B------:R-:W-:-:S11]  /*13450*/  ISETP.LT.OR P4, PT, R0, 0x12, !P0 ;  /* 0x000000120000780c */ /* 0x000fd60004781670 */
[----:B-----5:R-:W-:-:S05]  /*13460*/  @!P3 IMAD R3, R3, R17, RZ ;  /* 0x000000110303b224 */ /* 0x020fca00078e02ff */
[----:B------:R0:W-:Y:S04]  /*13470*/  @!P3 STG.E.U8 desc[UR36][R4.64+0x10], R3 ;  /* 0x000010030400b986 */ /* 0x0001e8000c101124 */
[----:B0-----:R-:W5:Y:S01]  /*13480*/  LDL.LU R3, [R1+0x2c] ;  /* 0x00002c0001037983 */ /* 0x001f620000300800 */
[----:B---3--:R-:W-:-:S05]  /*13490*/  @!P4 IMAD R2, R2, R17, RZ ;  /* 0x000000110202c224 */ /* 0x008fca00078e02ff */
[----:B------:R0:W-:Y:S04]  /*134a0*/  @!P4 STG.E.U8 desc[UR36][R4.64+0x11], R2 ;  /* 0x000011020400c986 */ /* 0x0001e8000c101124 */
[----:B0-----:R-:W3:Y:S01]  /*134b0*/  LDL.LU R2, [R1+0x30] ;  /* 0x0000300001027983 */ /* 0x001ee20000300800 */
[C---:B------:R-:W-:Y:S02]  /*134c0*/  ISETP.LT.OR P1, PT, R0.reuse, 0x11, !P2 ;  /* 0x000000110000780c */ /* 0x040fe40005721670 */
[C---:B------:R-:W-:Y:S02]  /*134d0*/  ISETP.LT.OR P5, PT, R0.reuse, 0x12, !P2 ;  /* 0x000000120000780c */ /* 0x040fe400057a1670 */
[----:B------:R-:W-:-:S09]  /*134e0*/  ISETP.LT.OR P6, PT, R0, 0x19, !P0 ;  /* 0x000000190000780c */ /* 0x000fd200047c1670 */
        /* <DEDUP_REMOVED lines=38> */
[----:B------:R-:W-:-:S13]  /*13750*/  ISETP.LT.OR P6, PT, R0, 0x2a, !P0 ;  /* 0x0000002a0000780c */ /* 0x000fda00047c1670 */
[----:B-----5:R-:W-:-:S05]  /*13760*/  @!P6 IMAD R3, R3, R17, RZ ;  /* 0x000000110303e224 */ /* 0x020fca00078e02ff */
[----:B------:R-:W-:Y:S01]  /*13770*/  @!P6 STG.E.U8 desc[UR36][R4.64+0x29], R3 ;  /* 0x000029030400e986 */ /* 0x000fe2000c101124 */
[----:B---3--:R-:W-:-:S05]  /*13780*/  @!P5 IMAD R2, R2, R17, RZ ;  /* 0x000000110202d224 */ /* 0x008fca00078e02ff */
[----:B------:R0:W-:Y:S04]  /*13790*/  @!P5 STG.E.U8 desc[UR36][R4.64+0x28], R2 ;  /* 0x000028020400d986 */ /* 0x0001e8000c101124 */
[----:B0-----:R-:W3:Y:S04]  /*137a0*/  LDL.LU R2, [R1+0x58] ;  /* 0x0000580001027983 */ /* 0x001ee80000300800 */
[----:B------:R-:W5:Y:S01]  /*137b0*/  LDL.LU R3, [R1+0x5c] ;  /* 0x00005c0001037983 */ /* 0x000f620000300800 */
[C---:B------:R-:W-:Y:S02]  /*137c0*/  ISETP.LT.OR P1, PT, R0.reuse, 0x29, !P2 ;  /* 0x000000290000780c */ /* 0x040fe40005721670 */
[----:B------:R-:W-:-:S11]  /*137d0*/  ISETP.LT.OR P3, PT, R0, 0x2a, !P2 ;  /* 0x0000002a0000780c */ /* 0x000fd60005761670 */
[----:B---3--:R-:W-:-:S05]  /*137e0*/  @!P1 IMAD R2, R2, R17, RZ ;  /* 0x0000001102029224 */ /* 0x008fca00078e02ff */
[----:B------:R0:W-:Y:S04]  /*137f0*/  @!P1 STG.E.U8 desc[UR36][R10.64+0x28], R2 ;  /* 0x000028020a009986 */ /* 0x0001e8000c101124 */
[----:B0-----:R-:W3:Y:S01]  /*13800*/  LDL.LU R2, [R1+0x60] ;  /* 0x0000600001027983 */ /* 0x001ee20000300800 */
[----:B-----5:R-:W-:-:S05]  /*13810*/  @!P3 IMAD R3, R3, R17, RZ ;  /* 0x000000110303b224 */ /* 0x020fca00078e02ff */
[----:B------:R0:W-:Y:S04]  /*13820*/  @!P3 STG.E.U8 desc[UR36][R10.64+0x29], R3 ;  /* 0x000029030a00b986 */ /* 0x0001e8000c101124 */
[----:B0-----:R-:W5:Y:S01]  /*13830*/  LDL.LU R3, [R1+0x68] ;  /* 0x0000680001037983 */ /* 0x001f620000300800 */
[C---:B------:R-:W-:Y:S02]  /*13840*/  ISETP.LT.OR P4, PT, R0.reuse, 0x31, !P0 ;  /* 0x000000310000780c */ /* 0x040fe40004781670 */
[C---:B------:R-:W-:Y:S02]  /*13850*/  ISETP.LT.OR P5, PT, R0.reuse, 0x32, !P0 ;  /* 0x000000320000780c */ /* 0x040fe400047a1670 */
[----:B------:R-:W-:-:S11]  /*13860*/  ISETP.LT.OR P6, PT, R0, 0x31, !P2 ;  /* 0x000000310000780c */ /* 0x000fd600057c1670 */
[----:B----4-:R-:W-:-:S05]  /*13870*/  @!P5 IMAD R12, R12, R17, RZ ;  /* 0x000000110c0cd224 */ /* 0x010fca00078e02ff */
[----:B------:R-:W-:Y:S01]  /*13880*/  @!P5 STG.E.U8 desc[UR36][R4.64+0x31], R12 ;  /* 0x0000310c0400d986 */ /* 0x000fe2000c101124 */
[----:B---3--:R-:W-:-:S05]  /*13890*/  @!P4 IMAD R2, R2, R17, RZ ;  /* 0x000000110202c224 */ /* 0x008fca00078e02ff */
[----:B------:R0:W-:Y:S04]  /*138a0*/  @!P4 STG.E.U8 desc[UR36][R4.64+0x30], R2 ;  /* 0x000030020400c986 */ /* 0x0001e8000c101124 */
[----:B0-----:R-:W3:Y:S01]  /*138b0*/  LDL.LU R2, [R1+0x6c] ;  /* 0x00006c0001027983 */ /* 0x001ee20000300800 */
[----:B-----5:R-:W-:-:S03]  /*138c0*/  @!P6 IMAD R3, R3, R17, RZ ;  /* 0x000000110303e224 */ /* 0x020fc600078e02ff */
[----:B------:R-:W4:Y:S04]  /*138d0*/  LDL.LU R12, [R1+0x78] ;  /* 0x00007800010c7983 */ /* 0x000f280000300800 */
[----:B------:R0:W-:Y:S04]  /*138e0*/  @!P6 STG.E.U8 desc[UR36][R10.64+0x30], R3 ;  /* 0x000030030a00e986 */ /* 0x0001e8000c101124 */
[----:B0-----:R-:W5:Y:S01]  /*138f0*/  LDL.LU R3, [R1+0x70] ;  /* 0x0000700001037983 */ /* 0x001f620000300800 */
        /* <DEDUP_REMOVED lines=11> */
[-C--:B----4-:R-:W-:Y:S02]  /*139b0*/  @!P5 IMAD R12, R12, R17.reuse, RZ ;  /* 0x000000110c0cd224 */ /* 0x090fe400078e02ff */
[----:B---3--:R-:W-:-:S05]  /*139c0*/  @!P4 IMAD R2, R2, R17, RZ ;  /* 0x000000110202c224 */ /* 0x008fca00078e02ff */
[----:B------:R0:W-:Y:S04]  /*139d0*/  @!P4 STG.E.U8 desc[UR36][R4.64+0x39], R2 ;  /* 0x000039020400c986 */ /* 0x0001e8000c101124 */
[----:B0-----:R-:W3:Y:S01]  /*139e0*/  LDL.LU R2, [R1+0x80] ;  /* 0x0000800001027983 */ /* 0x001ee20000300800 */
[----:B-----5:R-:W-:-:S03]  /*139f0*/  @!P6 IMAD R3, R3, R17, RZ ;  /* 0x000000110303e224 */ /* 0x020fc600078e02ff */
[----:B------:R0:W-:Y:S04]  /*13a00*/  @!P5 STG.E.U8 desc[UR36][R10.64+0x38], R12 ;  /* 0x0000380c0a00d986 */ /* 0x0001e8000c101124 */
[----:B------:R1:W-:Y:S04]  /*13a10*/  @!P6 STG.E.U8 desc[UR36][R10.64+0x39], R3 ;  /* 0x000039030a00e986 */ /* 0x0003e8000c101124 */
[----:B0-----:R-:W4:Y:S04]  /*13a20*/  LDL.LU R12, [R1+0xa0] ;  /* 0x0000a000010c7983 */ /* 0x001f280000300800 */
[----:B-1----:R-:W5:Y:S01]  /*13a30*/  LDL.LU R3, [R1+0x84] ;  /* 0x0000840001037983 */ /* 0x002f620000300800 */
[----:B------:R-:W-:-:S02]  /*13a40*/  ISETP.LT.OR P1, PT, R0, 0x41, !P0 ;  /* 0x000000410000780c */ /* 0x000fc40004721670 */
        /* <DEDUP_REMOVED lines=9> */
[C---:B------:R-:W-:Y:S02]  /*13ae0*/  ISETP.LT.OR P6, PT, R0.reuse, 0x49, !P0 ;  /* 0x000000490000780c */ /* 0x040fe400047c1670 */
[----:B------:R-:W-:-:S02]  /*13af0*/  ISETP.LT.OR P1, PT, R0, 0x4a, !P0 ;  /* 0x0000004a0000780c */ /* 0x000fc40004721670 */
[----:B------:R-:W-:-:S07]  /*13b00*/  ISETP.LT.OR P3, PT, R0, 0x49, !P2 ;  /* 0x000000490000780c */ /* 0x000fce0005761670 */
[-C--:B------:R-:W-:Y:S02]  /*13b10*/  @!P5 IMAD R13, R13, R17.reuse, RZ ;  /* 0x000000110d0dd224 */ /* 0x080fe400078e02ff */
[-C--:B------:R-:W-:Y:S02]  /*13b20*/  @!P6 IMAD R15, R15, R17.reuse, RZ ;  /* 0x000000110f0fe224 */ /* 0x080fe400078e02ff */
[----:B------:R-:W-:Y:S01]  /*13b30*/  @!P1 IMAD R21, R21, R17, RZ ;  /* 0x0000001115159224 */ /* 0x000fe200078e02ff */
[----:B------:R4:W-:Y:S01]  /*13b40*/  @!P5 STG.E.U8 desc[UR36][R10.64+0x41], R13 ;  /* 0x0000410d0a00d986 */ /* 0x0009e2000c101124 */
[----:B------:R-:W-:-:S13]  /*13b50*/  ISETP.LT.OR P5, PT, R0, 0x51, !P0 ;  /* 0x000000510000780c */ /* 0x000fda00047a1670 */
[-C--:B----4-:R-:W-:Y:S02]  /*13b60*/  @!P5 IMAD R13, R12, R17.reuse, RZ ;  /* 0x000000110c0dd224 */ /* 0x090fe400078e02ff */
[----:B---3--:R-:W-:-:S05]  /*13b70*/  @!P4 IMAD R2, R2, R17, RZ ;  /* 0x000000110202c224 */ /* 0x008fca00078e02ff */
[----:B------:R-:W-:Y:S01]  /*13b80*/  @!P4 STG.E.U8 desc[UR36][R10.64+0x40], R2 ;  /* 0x000040020a00c986 */ /* 0x000fe2000c101124 */
[----:B------:R-:W-:-:S03]  /*13b90*/  ISETP.LT.OR P4, PT, R0, 0x4a, !P2 ;  /* 0x0000004a0000780c */ /* 0x000fc60005781670 */
[----:B------:R0:W-:Y:S01]  /*13ba0*/  @!P6 STG.E.U8 desc[UR36][R4.64+0x48], R15 ;  /* 0x0000480f0400e986 */ /* 0x0001e2000c101124 */
[----:B------:R-:W-:-:S03]  /*13bb0*/  ISETP.LT.OR P6, PT, R0, 0x52, !P0 ;  /* 0x000000520000780c */ /* 0x000fc600047c1670 */
[----:B------:R-:W-:Y:S01]  /*13bc0*/  @!P1 STG.E.U8 desc[UR36][R4.64+0x49], R21 ;  /* 0x0000491504009986 */ /* 0x000fe2000c101124 */
[----:B------:R-:W-:-:S05]  /*13bd0*/  ISETP.LT.OR P1, PT, R0, 0x51, !P2 ;  /* 0x000000510000780c */ /* 0x000fca0005721670 */
[-C--:B------:R-:W-:Y:S02]  /*13be0*/  @!P4 IMAD R23, R23, R17.reuse, RZ ;  /* 0x000000111717c224 */ /* 0x080fe400078e02ff */
[-C--:B-----5:R-:W-:Y:S02]  /*13bf0*/  @!P3 IMAD R3, R3, R17.reuse, RZ ;  /* 0x000000110303b224 */ /* 0x0a0fe400078e02ff */
[-C--:B0-----:R-:W-:Y:S01]  /*13c00*/  @!P6 IMAD R15, R235, R17.reuse, RZ ;  /* 0x00000011eb0fe224 */ /* 0x081fe200078e02ff */
[----:B------:R-:W-:Y:S03]  /*13c10*/  @!P4 STG.E.U8 desc[UR36][R10.64+0x49], R23 ;  /* 0x000049170a00c986 */ /* 0x000fe6000c101124 */
[----:B------:R-:W-:Y:S01]  /*13c20*/  @!P1 IMAD R153, R153, R17, RZ ;  /* 0x0000001199999224 */ /* 0x000fe200078e02ff */
[----:B------:R0:W-:Y:S01]  /*13c30*/  @!P3 STG.E.U8 desc[UR36][R10.64+0x48], R3 ;  /* 0x000048030a00b986 */ /* 0x0001e2000c101124 */
[----:B------:R-:W-:-:S02]  /*13c40*/  ISETP.LT.OR P3, PT, R0, 0x52, !P2 ;  /* 0x000000520000780c */ /* 0x000fc40005761670 */
[C---:B------:R-:W-:Y:S01]  /*13c50*/  ISETP.LT.OR P4, PT, R0.reuse, 0x59, !P0 ;  /* 0x000000590000780c */ /* 0x040fe20004781670 */
[----:B------:R1:W-:Y:S01]  /*13c60*/  @!P5 STG.E.U8 desc[UR36][R4.64+0x50], R13 ;  /* 0x0000500d0400d986 */ /* 0x0003e2000c101124 */
[----:B------:R-:W-:-:S03]  /*13c70*/  ISETP.LT.OR P5, PT, R0, 0x5a, !P0 ;  /* 0x0000005a0000780c */ /* 0x000fc600047a1670 */
[----:B------:R3:W-:Y:S01]  /*13c80*/  @!P6 STG.E.U8 desc[UR36][R4.64+0x51], R15 ;  /* 0x0000510f0400e986 */ /* 0x0007e2000c101124 */
[----:B------:R-:W-:-:S03]  /*13c90*/  ISETP.LT.OR P6, PT, R0, 0x59, !P2 ;  /* 0x000000590000780c */ /* 0x000fc600057c1670 */
[----:B------:R-:W-:Y:S01]  /*13ca0*/  @!P1 STG.E.U8 desc[UR36][R10.64+0x50], R153 ;  /* 0x000050990a009986 */ /* 0x000fe2000c101124 */
[----:B------:R-:W-:Y:S01]  /*13cb0*/  ISETP.LT.OR P1, PT, R0, 0x5a, !P2 ;  /* 0x0000005a0000780c */ /* 0x000fe20005721670 */
[-C--:B0-----:R-:W-:Y:S02]  /*13cc0*/  @!P3 IMAD R3, R234, R17.reuse, RZ ;  /* 0x00000011ea03b224 */ /* 0x081fe400078e02ff */
[-C--:B------:R-:W-:Y:S02]  /*13cd0*/  @!P4 IMAD R21, R233, R17.reuse, RZ ;  /* 0x00000011e915c224 */ /* 0x080fe400078e02ff */
[-C--:B-1----:R-:W-:Y:S01]  /*13ce0*/  @!P5 IMAD R13, R232, R17.reuse, RZ ;  /* 0x00000011e80dd224 */ /* 0x082fe200078e02ff */
[----:B------:R0:W-:Y:S03]  /*13cf0*/  @!P3 STG.E.U8 desc[UR36][R10.64+0x51], R3 ;  /* 0x000051030a00b986 */ /* 0x0001e6000c101124 */
[----:B---3--:R-:W-:Y:S01]  /*13d00*/  @!P6 IMAD R15, R231, R17, RZ ;  /* 0x00000011e70fe224 */ /* 0x008fe200078e02ff */
[----:B------:R1:W-:Y:S01]  /*13d10*/  @!P4 STG.E.U8 desc[UR36][R4.64+0x58], R21 ;  /* 0x000058150400c986 */ /* 0x0003e2000c101124 */
[----:B------:R-:W-:-:S02]  /*13d20*/  ISETP.LT.OR P3, PT, R0, 0x61, !P0 ;  /* 0x000000610000780c */ /* 0x000fc40004761670 */
[----:B------:R-:W-:Y:S01]  /*13d30*/  @!P1 IMAD R23, R230, R17, RZ ;  /* 0x00000011e6179224 */ /* 0x000fe200078e02ff */
        /* <DEDUP_REMOVED lines=8> */
[-C--:B-1----:R-:W-:Y:S02]  /*13dc0*/  @!P4 IMAD R21, R228, R17.reuse, RZ ;  /* 0x00000011e415c224 */ /* 0x082fe400078e02ff */
[-C--:B---3--:R-:W-:Y:S01]  /*13dd0*/  @!P5 IMAD R13, R227, R17.reuse, RZ ;  /* 0x00000011e30dd224 */ /* 0x088fe200078e02ff */
[----:B------:R0:W-:Y:S03]  /*13de0*/  @!P3 STG.E.U8 desc[UR36][R4.64+0x60], R3 ;  /* 0x000060030400b986 */ /* 0x0001e6000c101124 */
[----:B----4-:R-:W-:Y:S01]  /*13df0*/  @!P6 IMAD R15, R226, R17, RZ ;  /* 0x00000011e20fe224 */ /* 0x010fe200078e02ff */
        /* <DEDUP_REMOVED lines=134> */
[-C--:B----4-:R-:W-:Y:S01]  /*14660*/  @!P6 IMAD R15, R181, R17.reuse, RZ ;  /* 0x00000011b50fe224 */ /* 0x090fe200078e02ff */
[----:B------:R1:W-:Y:S03]  /*14670*/  @!P4 STG.E.U8 desc[UR36][R10.64+0xb8], R21 ;  /* 0x0000b8150a00c986 */ /* 0x0003e6000c101124 */
[----:B------:R-:W-:Y:S01]  /*14680*/  @!P1 IMAD R23, R180, R17, RZ ;  /* 0x00000011b4179224 */ /* 0x000fe200078e02ff */
[C---:B------:R-:W-:Y:S01]  /*14690*/  ISETP.LT.OR P3, PT, R0.reuse, 0xc1, !P2 ;  /* 0x000000c10000780c */ /* 0x040fe20005761670 */
[----:B------:R3:W-:Y:S01]  /*146a0*/  @!P5 STG.E.U8 desc[UR36][R10.64+0xb9], R13 ;  /* 0x0000b90d0a00d986 */ /* 0x0007e2000c101124 */
[----:B------:R-:W-:-:S02]  /*146b0*/  ISETP.LT.OR P4, PT, R0, 0xc2, !P2 ;  /* 0x000000c20000780c */ /* 0x000fc40005781670 */
[C---:B------:R-:W-:Y:S01]  /*146c0*/  ISETP.LT.OR P5, PT, R0.reuse, 0xc9, !P0 ;  /* 0x000000c90000780c */ /* 0x040fe200047a1670 */
[----:B------:R4:W-:Y:S01]  /*146d0*/  @!P6 STG.E.U8 desc[UR36][R4.64+0xc0], R15 ;  /* 0x0000c00f0400e986 */ /* 0x0009e2000c101124 */
[----:B------:R-:W-:-:S03]  /*146e0*/  ISETP.LT.OR P6, PT, R0, 0xca, !P0 ;  /* 0x000000ca0000780c */ /* 0x000fc600047c1670 */
[----:B------:R-:W-:Y:S01]  /*146f0*/  @!P1 STG.E.U8 desc[UR36][R4.64+0xc1], R23 ;  /* 0x0000c11704009986 */ /* 0x000fe2000c101124 */
[----:B------:R-:W-:-:S03]  /*14700*/  ISETP.LT.OR P1, PT, R0, 0xc9, !P2 ;  /* 0x000000c90000780c */ /* 0x000fc60005721670 */
[-C--:B0-----:R-:W-:Y:S02]  /*14710*/  @!P3 IMAD R3, R179, R17.reuse, RZ ;  /* 0x00000011b303b224 */ /* 0x081fe400078e02ff */
[-C--:B-1----:R-:W-:Y:S02]  /*14720*/  @!P4 IMAD R21, R178, R17.reuse, RZ ;  /* 0x00000011b215c224 */ /* 0x082fe400078e02ff */
[-C--:B---3--:R-:W-:Y:S02]  /*14730*/  @!P5 IMAD R13, R177, R17.reuse, RZ ;  /* 0x00000011b10dd224 */ /* 0x088fe400078e02ff */
[-C--:B----4-:R-:W-:Y:S01]  /*14740*/  @!P6 IMAD R15, R176, R17.reuse, RZ ;  /* 0x00000011b00fe224 */ /* 0x090fe200078e02ff */
[----:B------:R0:W-:Y:S03]  /*14750*/  @!P3 STG.E.U8 desc[UR36][R10.64+0xc0], R3 ;  /* 0x0000c0030a00b986 */ /* 0x0001e6000c101124 */
        /* <DEDUP_REMOVED lines=36> */
[----:B------:R4:W-:Y:S04]  /*149a0*/  @!P6 STG.E.U8 desc[UR36][R10.64+0xd9], R15 ;  /* 0x0000d90f0a00e986 */ /* 0x0009e8000c101124 */
[----:B------:R-:W-:Y:S01]  /*149b0*/  @!P1 STG.E.U8 desc[UR36][R4.64+0xe0], R153 ;  /* 0x0000e09904009986 */ /* 0x000fe2000c101124 */
[C---:B------:R-:W-:Y:S02]  /*149c0*/  ISETP.LT.OR P1, PT, R0.reuse, 0xea, !P0 ;  /* 0x000000ea0000780c */ /* 0x040fe40004721670 */
[----:B------:R-:W-:Y:S01]  /*149d0*/  ISETP.LT.OR P6, PT, R0, 0xe9, !P0 ;  /* 0x000000e90000780c */ /* 0x000fe200047c1670 */
[-C--:B0-----:R-:W-:Y:S02]  /*149e0*/  @!P3 IMAD R3, R164, R17.reuse, RZ ;  /* 0x00000011a403b224 */ /* 0x081fe400078e02ff */
[----:B-1----:R-:W-:-:S02]  /*149f0*/  @!P4 IMAD R21, R163, R17, RZ ;  /* 0x00000011a315c224 */ /* 0x002fc400078e02ff */
[----:B---3--:R-:W-:Y:S01]  /*14a00*/  @!P5 IMAD R13, R162, R17, RZ ;  /* 0x00000011a20dd224 */ /* 0x008fe200078e02ff */
[----:B------:R0:W-:Y:S01]  /*14a10*/  @!P3 STG.E.U8 desc[UR36][R4.64+0xe1], R3 ;  /* 0x0000e1030400b986 */ /* 0x0001e2000c101124 */
[----:B------:R-:W-:-:S04]  /*14a20*/  ISETP.LT.OR P3, PT, R0, 0xe9, !P2 ;  /* 0x000000e90000780c */ /* 0x000fc80005761670 */
[-C--:B------:R-:W-:Y:S01]  /*14a30*/  @!P1 IMAD R23, R160, R17.reuse, RZ ;  /* 0x00000011a0179224 */ /* 0x080fe200078e02ff */
[----:B------:R2:W-:Y:S01]  /*14a40*/  @!P4 STG.E.U8 desc[UR36][R10.64+0xe0], R21 ;  /* 0x0000e0150a00c986 */ /* 0x0005e2000c101124 */
[----:B----4-:R-:W-:Y:S01]  /*14a50*/  @!P6 IMAD R15, R161, R17, RZ ;  /* 0x00000011a10fe224 */ /* 0x010fe200078e02ff */
[C---:B------:R-:W-:Y:S02]  /*14a60*/  ISETP.LT.OR P4, PT, R0.reuse, 0xea, !P2 ;  /* 0x000000ea0000780c */ /* 0x040fe40005781670 */
[----:B------:R1:W-:Y:S01]  /*14a70*/  @!P5 STG.E.U8 desc[UR36][R10.64+0xe1], R13 ;  /* 0x0000e10d0a00d986 */ /* 0x0003e2000c101124 */
[----:B------:R-:W-:-:S03]  /*14a80*/  ISETP.LT.OR P5, PT, R0, 0xf1, !P0 ;  /* 0x000000f10000780c */ /* 0x000fc600047a1670 */
[----:B------:R-:W-:Y:S01]  /*14a90*/  @!P1 STG.E.U8 desc[UR36][R4.64+0xe9], R23 ;  /* 0x0000e91704009986 */ /* 0x000fe2000c101124 */
[----:B------:R-:W-:-:S03]  /*14aa0*/  ISETP.LT.OR P1, PT, R0, 0xf2, !P0 ;  /* 0x000000f20000780c */ /* 0x000fc60004721670 */
[----:B------:R3:W-:Y:S01]  /*14ab0*/  @!P6 STG.E.U8 desc[UR36][R4.64+0xe8], R15 ;  /* 0x0000e80f0400e986 */ /* 0x0007e2000c101124 */
[----:B------:R-:W-:Y:S01]  /*14ac0*/  ISETP.LT.OR P6, PT, R0, 0xf1, !P2 ;  /* 0x000000f10000780c */ /* 0x000fe200057c1670 */
[-C--:B0-----:R-:W-:Y:S02]  /*14ad0*/  @!P3 IMAD R3, R159, R17.reuse, RZ ;  /* 0x000000119f03b224 */ /* 0x081fe400078e02ff */
[-C--:B--2---:R-:W-:Y:S02]  /*14ae0*/  @!P4 IMAD R21, R158, R17.reuse, RZ ;  /* 0x000000119e15c224 */ /* 0x084fe400078e02ff */
[-C--:B-1----:R-:W-:Y:S01]  /*14af0*/  @!P5 IMAD R13, R157, R17.reuse, RZ ;  /* 0x000000119d0dd224 */ /* 0x082fe200078e02ff */
[----:B------:R0:W-:Y:S01]  /*14b00*/  @!P3 STG.E.U8 desc[UR36][R10.64+0xe8], R3 ;  /* 0x0000e8030a00b986 */ /* 0x0001e2000c101124 */
[----:B------:R-:W-:Y:S02]  /*14b10*/  ISETP.LT.OR P3, PT, R0, 0xf2, !P2 ;  /* 0x000000f20000780c */ /* 0x000fe40005761670 */
[-C--:B---3--:R-:W-:Y:S01]  /*14b20*/  @!P1 IMAD R15, R156, R17.reuse, RZ ;  /* 0x000000119c0f9224 */ /* 0x088fe200078e02ff */
[----:B------:R1:W-:Y:S03]  /*14b30*/  @!P4 STG.E.U8 desc[UR36][R10.64+0xe9], R21 ;  /* 0x0000e9150a00c986 */ /* 0x0003e6000c101124 */
[----:B------:R-:W-:Y:S01]  /*14b40*/  @!P6 IMAD R23, R155, R17, RZ ;  /* 0x000000119b17e224 */ /* 0x000fe200078e02ff */
[C---:B------:R-:W-:Y:S01]  /*14b50*/  ISETP.LT.OR P4, PT, R0.reuse, 0xf9, !P0 ;  /* 0x000000f90000780c */ /* 0x040fe20004781670 */
[----:B------:R-:W-:Y:S01]  /*14b60*/  @!P1 STG.E.U8 desc[UR36][R4.64+0xf1], R15 ;  /* 0x0000f10f04009986 */ /* 0x000fe2000c101124 */
[----:B------:R-:W-:-:S02]  /*14b70*/  ISETP.LT.OR P0, PT, R0, 0xfa, !P0 ;  /* 0x000000fa0000780c */ /* 0x000fc40004701670 */
[C---:B------:R-:W-:Y:S01]  /*14b80*/  ISETP.GE.AND P1, PT, R19.reuse, 0x81, PT ;  /* 0x000000811300780c */ /* 0x040fe20003f26270 */
[----:B------:R2:W-:Y:S01]  /*14b90*/  @!P5 STG.E.U8 desc[UR36][R4.64+0xf0], R13 ;  /* 0x0000f00d0400d986 */ /* 0x0005e2000c101124 */
[C---:B------:R-:W-:Y:S02]  /*14ba0*/  ISETP.LT.OR P5, PT, R0.reuse, 0xf9, !P2 ;  /* 0x000000f90000780c */ /* 0x040fe400057a1670 */
[C---:B------:R-:W-:Y:S01]  /*14bb0*/  ISETP.LT.OR P2, PT, R0.reuse, 0xfa, !P2 ;  /* 0x000000fa0000780c */ /* 0x040fe20005741670 */
[----:B------:R-:W-:Y:S01]  /*14bc0*/  @!P6 STG.E.U8 desc[UR36][R10.64+0xf0], R23 ;  /* 0x0000f0170a00e986 */ /* 0x000fe2000c101124 */
[----:B------:R-:W-:Y:S01]  /*14bd0*/  ISETP.LT.OR P6, PT, R0, 0x1, !P1 ;  /* 0x000000010000780c */ /* 0x000fe20004fc1670 */
[-C--:B0-----:R-:W-:Y:S02]  /*14be0*/  @!P3 IMAD R3, R154, R17.reuse, RZ ;  /* 0x000000119a03b224 */ /* 0x081fe400078e02ff */
[-C--:B-1----:R-:W-:Y:S02]  /*14bf0*/  @!P4 IMAD R21, R152, R17.reuse, RZ ;  /* 0x000000119815c224 */ /* 0x082fe400078e02ff */
[----:B------:R-:W-:Y:S01]  /*14c00*/  @!P0 IMAD R153, R22, R17, RZ ;  /* 0x0000001116998224 */ /* 0x000fe200078e02ff */
[----:B------:R0:W-:Y:S01]  /*14c10*/  @!P3 STG.E.U8 desc[UR36][R10.64+0xf1], R3 ;  /* 0x0000f1030a00b986 */ /* 0x0001e2000c101124 */
[----:B------:R-:W-:-:S02]  /*14c20*/  ISETP.GE.AND P3, PT, R19, 0x89, PT ;  /* 0x000000891300780c */ /* 0x000fc40003f66270 */
[-C--:B--2---:R-:W-:Y:S02]  /*14c30*/  @!P5 IMAD R13, R20, R17.reuse, RZ ;  /* 0x00000011140dd224 */ /* 0x084fe400078e02ff */
[-C--:B------:R-:W-:Y:S01]  /*14c40*/  @!P2 IMAD R15, R14, R17.reuse, RZ ;  /* 0x000000110e0fa224 */ /* 0x080fe200078e02ff */
[----:B------:R-:W-:Y:S01]  /*14c50*/  @!P0 STG.E.U8 desc[UR36][R4.64+0xf9], R153 ;  /* 0x0000f99904008986 */ /* 0x000fe2000c101124 */
[----:B------:R-:W-:Y:S01]  /*14c60*/  @!P6 IMAD R19, R24, R17, RZ ;  /* 0x000000111813e224 */ /* 0x000fe200078e02ff */
[C---:B------:R-:W-:Y:S02]  /*14c70*/  ISETP.LT.OR P0, PT, R0.reuse, 0x2, !P1 ;  /* 0x000000020000780c */ /* 0x040fe40004f01670 */
[----:B------:R1:W-:Y:S01]  /*14c80*/  @!P4 STG.E.U8 desc[UR36][R4.64+0xf8], R21 ;  /* 0x0000f8150400c986 */ /* 0x0003e2000c101124 */
[----:B------:R-:W-:-:S03]  /*14c90*/  ISETP.LT.OR P4, PT, R0, 0x1, !P3 ;  /* 0x000000010000780c */ /* 0x000fc60005f81670 */
[----:B------:R-:W-:Y:S01]  /*14ca0*/  @!P5 STG.E.U8 desc[UR36][R10.64+0xf8], R13 ;  /* 0x0000f80d0a00d986 */ /* 0x000fe2000c101124 */
[----:B------:R-:W-:-:S03]  /*14cb0*/  ISETP.LT.OR P5, PT, R0, 0x2, !P3 ;  /* 0x000000020000780c */ /* 0x000fc60005fa1670 */
[----:B------:R-:W-:Y:S01]  /*14cc0*/  @!P2 STG.E.U8 desc[UR36][R10.64+0xf9], R15 ;  /* 0x0000f90f0a00a986 */ /* 0x000fe2000c101124 */
[----:B------:R-:W-:-:S03]  /*14cd0*/  ISETP.LT.OR P2, PT, R0, 0x9, !P1 ;  /* 0x000000090000780c */ /* 0x000fc60004f41670 */
[----:B------:R-:W-:Y:S01]  /*14ce0*/  @!P6 STG.E.U8 desc[UR36][R6.64], R19 ;  /* 0x000000130600e986 */ /* 0x000fe2000c101124 */
[----:B------:R-:W-:Y:S01]  /*14cf0*/  ISETP.LT.OR P6, PT, R0, 0xa, !P1 ;  /* 0x0000000a0000780c */ /* 0x000fe20004fc1670 */
[-C--:B------:R-:W-:Y:S02]  /*14d00*/  @!P0 IMAD R25, R25, R17.reuse, RZ ;  /* 0x0000001119198224 */ /* 0x080fe400078e02ff */
[-C--:B0-----:R-:W-:Y:S02]  /*14d10*/  @!P4 IMAD R3, R26, R17.reuse, RZ ;  /* 0x000000111a03c224 */ /* 0x081fe400078e02ff */
[-C--:B------:R-:W-:Y:S01]  /*14d20*/  @!P5 IMAD R27, R27, R17.reuse, RZ ;  /* 0x000000111b1bd224 */ /* 0x080fe200078e02ff */
[----:B------:R-:W-:Y:S03]  /*14d30*/  @!P0 STG.E.U8 desc[UR36][R6.64+0x1], R25 ;  /* 0x0000011906008986 */ /* 0x000fe6000c101124 */
[----:B-1----:R-:W-:Y:S01]  /*14d40*/  @!P2 IMAD R5, R28, R17, RZ ;  /* 0x000000111c05a224 */ /* 0x002fe200078e02ff */
[----:B------:R0:W-:Y:S01]  /*14d50*/  @!P4 STG.E.U8 desc[UR36][R8.64], R3 ;  /* 0x000000030800c986 */ /* 0x0001e2000c101124 */
[----:B------:R-:W-:-:S02]  /*14d60*/  ISETP.LT.OR P0, PT, R0, 0xa, !P3 ;  /* 0x0000000a0000780c */ /* 0x000fc40005f01670 */
[----:B------:R-:W-:Y:S01]  /*14d70*/  @!P6 IMAD R29, R29, R17, RZ ;  /* 0x000000111d1de224 */ /* 0x000fe200078e02ff */
[C---:B------:R-:W-:Y:S01]  /*14d80*/  ISETP.LT.OR P4, PT, R0.reuse, 0x9, !P3 ;  /* 0x000000090000780c */ /* 0x040fe20005f81670 */
[----:B------:R-:W-:Y:S01]  /*14d90*/  @!P5 STG.E.U8 desc[UR36][R8.64+0x1], R27 ;  /* 0x0000011b0800d986 */ /* 0x000fe2000c101124 */
[----:B------:R-:W-:-:S03]  /*14da0*/  ISETP.LT.OR P5, PT, R0, 0x11, !P1 ;  /* 0x000000110000780c */ /* 0x000fc60004fa1670 */
[----:B------:R1:W-:Y:S01]  /*14db0*/  @!P2 STG.E.U8 desc[UR36][R6.64+0x8], R5 ;  /* 0x000008050600a986 */ /* 0x0003e2000c101124 */
[----:B------:R-:W-:-:S03]  /*14dc0*/  ISETP.LT.OR P2, PT, R0, 0x12, !P1 ;  /* 0x000000120000780c */ /* 0x000fc60004f41670 */
[----:B------:R-:W-:Y:S01]  /*14dd0*/  @!P6 STG.E.U8 desc[UR36][R6.64+0x9], R29 ;  /* 0x0000091d0600e986 */ /* 0x000fe2000c101124 */
[----:B------:R-:W-:Y:S01]  /*14de0*/  ISETP.LT.OR P6, PT, R0, 0x11, !P3 ;  /* 0x000000110000780c */ /* 0x000fe20005fc1670 */
[-C--:B------:R-:W-:Y:S02]  /*14df0*/  @!P0 IMAD R31, R31, R17.reuse, RZ ;  /* 0x000000111f1f8224 */ /* 0x080fe400078e02ff */
[-C--:B0-----:R-:W-:Y:S02]  /*14e00*/  @!P4 IMAD R3, R30, R17.reuse, RZ ;  /* 0x000000111e03c224 */ /* 0x081fe400078e02ff */
[-C--:B------:R-:W-:Y:S01]  /*14e10*/  @!P5 IMAD R11, R32, R17.reuse, RZ ;  /* 0x00000011200bd224 */ /* 0x080fe200078e02ff */
[----:B------:R-:W-:Y:S03]  /*14e20*/  @!P0 STG.E.U8 desc[UR36][R8.64+0x9], R31 ;  /* 0x0000091f08008986 */ /* 0x000fe6000c101124 */
[----:B------:R-:W-:Y:S01]  /*14e30*/  @!P2 IMAD R33, R33, R17, RZ ;  /* 0x000000112121a224 */ /* 0x000fe200078e02ff */
[----:B------:R0:W-:Y:S01]  /*14e40*/  @!P4 STG.E.U8 desc[UR36][R8.64+0x8], R3 ;  /* 0x000008030800c986 */ /* 0x0001e2000c101124 */
[----:B------:R-:W-:-:S02]  /*14e50*/  ISETP.LT.OR P0, PT, R0, 0x12, !P3 ;  /* 0x000000120000780c */ /* 0x000fc40005f01670 */
[----:B-1----:R-:W-:Y:S01]  /*14e60*/  @!P6 IMAD R5, R34, R17, RZ ;  /* 0x000000112205e224 */ /* 0x002fe200078e02ff */
[C---:B------:R-:W-:Y:S01]  /*14e70*/  ISETP.LT.OR P4, PT, R0.reuse, 0x19, !P1 ;  /* 0x000000190000780c */ /* 0x040fe20004f81670 */
[----:B------:R-:W-:Y:S01]  /*14e80*/  @!P5 STG.E.U8 desc[UR36][R6.64+0x10], R11 ;  /* 0x0000100b0600d986 */ /* 0x000fe2000c101124 */
[----:B------:R-:W-:-:S03]  /*14e90*/  ISETP.LT.OR P5, PT, R0, 0x1a, !P1 ;  /* 0x0000001a0000780c */ /* 0x000fc60004fa1670 */
[----:B------:R-:W-:Y:S01]  /*14ea0*/  @!P2 STG.E.U8 desc[UR36][R6.64+0x11], R33 ;  /* 0x000011210600a986 */ /* 0x000fe2000c101124 */
[----:B------:R-:W-:-:S03]  /*14eb0*/  ISETP.LT.OR P2, PT, R0, 0x19, !P3 ;  /* 0x000000190000780c */ /* 0x000fc60005f41670 */
[----:B------:R1:W-:Y:S01]  /*14ec0*/  @!P6 STG.E.U8 desc[UR36][R8.64+0x10], R5 ;  /* 0x000010050800e986 */ /* 0x0003e2000c101124 */
[----:B------:R-:W-:Y:S01]  /*14ed0*/  ISETP.LT.OR P6, PT, R0, 0x1a, !P3 ;  /* 0x0000001a0000780c */ /* 0x000fe20005fc1670 */
[-C--:B------:R-:W-:Y:S02]  /*14ee0*/  @!P0 IMAD R35, R35, R17.reuse, RZ ;  /* 0x0000001123238224 */ /* 0x080fe400078e02ff */
[-C--:B0-----:R-:W-:Y:S02]  /*14ef0*/  @!P4 IMAD R3, R36, R17.reuse, RZ ;  /* 0x000000112403c224 */ /* 0x081fe400078e02ff */
[-C--:B------:R-:W-:Y:S01]  /*14f00*/  @!P5 IMAD R37, R37, R17.reuse, RZ ;  /* 0x000000112525d224 */ /* 0x080fe200078e02ff */
[----:B------:R-:W-:Y:S01]  /*14f10*/  @!P0 STG.E.U8 desc[UR36][R8.64+0x11], R35 ;  /* 0x0000112308008986 */ /* 0x000fe2000c101124 */
[----:B------:R-:W-:Y:S02]  /*14f20*/  ISETP.LT.OR P0, PT, R0, 0x22, !P1 ;  /* 0x000000220000780c */ /* 0x000fe40004f01670 */
[----:B-1----:R-:W-:-:S04]  /*14f30*/  @!P2 IMAD R5, R38, R17, RZ ;  /* 0x000000112605a224 */ /* 0x002fc800078e02ff */
[----:B------:R-:W-:Y:S01]  /*14f40*/  @!P6 IMAD R39, R39, R17, RZ ;  /* 0x000000112727e224 */ /* 0x000fe200078e02ff */
[----:B------:R0:W-:Y:S01]  /*14f50*/  @!P4 STG.E.U8 desc[UR36][R6.64+0x18], R3 ;  /* 0x000018030600c986 */ /* 0x0001e2000c101124 */
[----:B------:R-:W-:-:S03]  /*14f60*/  ISETP.LT.OR P4, PT, R0, 0x21, !P1 ;  /* 0x000000210000780c */ /* 0x000fc60004f81670 */
        /* <DEDUP_REMOVED lines=216> */
[-C--:B0-----:R-:W-:Y:S02]  /*15cf0*/  @!P4 IMAD R3, R110, R17.reuse, RZ ;  /* 0x000000116e03c224 */ /* 0x081fe400078e02ff */
[-C--:B------:R-:W-:Y:S02]  /*15d00*/  @!P0 IMAD R111, R111, R17.reuse, RZ ;  /* 0x000000116f6f8224 */ /* 0x080fe400078e02ff */
[-C--:B------:R-:W-:Y:S01]  /*15d10*/  @!P5 IMAD R11, R112, R17.reuse, RZ ;  /* 0x00000011700bd224 */ /* 0x080fe200078e02ff */
[----:B------:R0:W-:Y:S03]  /*15d20*/  @!P4 STG.E.U8 desc[UR36][R8.64+0xa8], R3 ;  /* 0x0000a8030800c986 */ /* 0x0001e6000c101124 */
[-C--:B------:R-:W-:Y:S01]  /*15d30*/  @!P2 IMAD R113, R113, R17.reuse, RZ ;  /* 0x000000117171a224 */ /* 0x080fe200078e02ff */
[----:B------:R-:W-:Y:S03]  /*15d40*/  @!P0 STG.E.U8 desc[UR36][R8.64+0xa9], R111 ;  /* 0x0000a96f08008986 */ /* 0x000fe6000c101124 */
[----:B-1----:R-:W-:Y:S01]  /*15d50*/  @!P6 IMAD R5, R114, R17, RZ ;  /* 0x000000117205e224 */ /* 0x002fe200078e02ff */
[C---:B------:R-:W-:Y:S01]  /*15d60*/  ISETP.LT.OR P0, PT, R0.reuse, 0xb2, !P3 ;  /* 0x000000b20000780c */ /* 0x040fe20005f01670 */
[----:B------:R-:W-:Y:S01]  /*15d70*/  @!P5 STG.E.U8 desc[UR36][R6.64+0xb0], R11 ;  /* 0x0000b00b0600d986 */ /* 0x000fe2000c101124 */
[----:B------:R-:W-:-:S02]  /*15d80*/  ISETP.LT.OR P5, PT, R0, 0xba, !P1 ;  /* 0x000000ba0000780c */ /* 0x000fc40004fa1670 */
[C---:B------:R-:W-:Y:S01]  /*15d90*/  ISETP.LT.OR P4, PT, R0.reuse, 0xb9, !P1 ;  /* 0x000000b90000780c */ /* 0x040fe20004f81670 */
[----:B------:R-:W-:Y:S01]  /*15da0*/  @!P2 STG.E.U8 desc[UR36][R6.64+0xb1], R113 ;  /* 0x0000b1710600a986 */ /* 0x000fe2000c101124 */
[----:B------:R-:W-:-:S03]  /*15db0*/  ISETP.LT.OR P2, PT, R0, 0xb9, !P3 ;  /* 0x000000b90000780c */ /* 0x000fc60005f41670 */
[----:B------:R1:W-:Y:S01]  /*15dc0*/  @!P6 STG.E.U8 desc[UR36][R8.64+0xb0], R5 ;  /* 0x0000b0050800e986 */ /* 0x0003e2000c101124 */
[----:B------:R-:W-:-:S03]  /*15dd0*/  ISETP.LT.OR P6, PT, R0, 0xba, !P3 ;  /* 0x000000ba0000780c */ /* 0x000fc60005fc1670 */
[-C--:B------:R-:W-:Y:S02]  /*15de0*/  @!P0 IMAD R115, R115, R17.reuse, RZ ;  /* 0x0000001173738224 */ /* 0x080fe400078e02ff */
[-C--:B------:R-:W-:Y:S02]  /*15df0*/  @!P5 IMAD R117, R117, R17.reuse, RZ ;  /* 0x000000117575d224 */ /* 0x080fe400078e02ff */
[-C--:B0-----:R-:W-:Y:S01]  /*15e00*/  @!P4 IMAD R3, R116, R17.reuse, RZ ;  /* 0x000000117403c224 */ /* 0x081fe200078e02ff */
[----:B------:R-:W-:Y:S01]  /*15e10*/  @!P0 STG.E.U8 desc[UR36][R8.64+0xb1], R115 ;  /* 0x0000b17308008986 */ /* 0x000fe2000c101124 */
[----:B------:R-:W-:Y:S01]  /*15e20*/  ISETP.LT.OR P0, PT, R0, 0xc1, !P1 ;  /* 0x000000c10000780c */ /* 0x000fe20004f01670 */
[----:B-1----:R-:W-:-:S03]  /*15e30*/  @!P2 IMAD R5, R118, R17, RZ ;  /* 0x000000117605a224 */ /* 0x002fc600078e02ff */
[----:B------:R-:W-:Y:S01]  /*15e40*/  @!P6 IMAD R119, R119, R17, RZ ;  /* 0x000000117777e224 */ /* 0x000fe200078e02ff */
[----:B------:R-:W-:Y:S01]  /*15e50*/  @!P5 STG.E.U8 desc[UR36][R6.64+0xb9], R117 ;  /* 0x0000b9750600d986 */ /* 0x000fe2000c101124 */
[----:B------:R-:W-:-:S03]  /*15e60*/  ISETP.LT.OR P5, PT, R0, 0xc2, !P1 ;  /* 0x000000c20000780c */ /* 0x000fc60004fa1670 */
[----:B------:R0:W-:Y:S01]  /*15e70*/  @!P4 STG.E.U8 desc[UR36][R6.64+0xb8], R3 ;  /* 0x0000b8030600c986 */ /* 0x0001e2000c101124 */
[----:B------:R-:W-:-:S03]  /*15e80*/  ISETP.LT.OR P4, PT, R0, 0xc1, !P3 ;  /* 0x000000c10000780c */ /* 0x000fc60005f81670 */
[----:B------:R-:W-:Y:S01]  /*15e90*/  @!P6 STG.E.U8 desc[UR36][R8.64+0xb9], R119 ;  /* 0x0000b9770800e986 */ /* 0x000fe2000c101124 */
[----:B------:R-:W-:-:S03]  /*15ea0*/  ISETP.LT.OR P6, PT, R0, 0xc2, !P3 ;  /* 0x000000c20000780c */ /* 0x000fc60005fc1670 */
[----:B------:R1:W-:Y:S01]  /*15eb0*/  @!P2 STG.E.U8 desc[UR36][R8.64+0xb8], R5 ;  /* 0x0000b8050800a986 */ /* 0x0003e2000c101124 */
[----:B------:R-:W-:Y:S01]  /*15ec0*/  ISETP.LT.OR P2, PT, R0, 0xc9, !P1 ;  /* 0x000000c90000780c */ /* 0x000fe20004f41670 */
[-C--:B------:R-:W-:Y:S02]  /*15ed0*/  @!P0 IMAD R11, R120, R17.reuse, RZ ;  /* 0x00000011780b8224 */ /* 0x080fe400078e02ff */
[-C--:B------:R-:W-:Y:S02]  /*15ee0*/  @!P5 IMAD R121, R121, R17.reuse, RZ ;  /* 0x000000117979d224 */ /* 0x080fe400078e02ff */
[-C--:B0-----:R-:W-:Y:S01]  /*15ef0*/  @!P4 IMAD R3, R122, R17.reuse, RZ ;  /* 0x000000117a03c224 */ /* 0x081fe200078e02ff */
[----:B------:R0:W-:Y:S03]  /*15f00*/  @!P0 STG.E.U8 desc[UR36][R6.64+0xc0], R11 ;  /* 0x0000c00b06008986 */ /* 0x0001e6000c101124 */
[-C--:B------:R-:W-:Y:S01]  /*15f10*/  @!P6 IMAD R123, R123, R17.reuse, RZ ;  /* 0x000000117b7be224 */ /* 0x080fe200078e02ff */
[----:B------:R-:W-:Y:S01]  /*15f20*/  ISETP.LT.OR P0, PT, R0, 0xca, !P1 ;  /* 0x000000ca0000780c */ /* 0x000fe20004f01670 */
[----:B------:R-:W-:Y:S02]  /*15f30*/  @!P5 STG.E.U8 desc[UR36][R6.64+0xc1], R121 ;  /* 0x0000c1790600d986 */ /* 0x000fe4000c101124 */
[----:B-1----:R-:W-:Y:S01]  /*15f40*/  @!P2 IMAD R5, R124, R17, RZ ;  /* 0x000000117c05a224 */ /* 0x002fe200078e02ff */
[C---:B------:R-:W-:Y:S01]  /*15f50*/  ISETP.LT.OR P5, PT, R0.reuse, 0xc9, !P3 ;  /* 0x000000c90000780c */ /* 0x040fe20005fa1670 */
[----:B------:R1:W-:Y:S01]  /*15f60*/  @!P4 STG.E.U8 desc[UR36][R8.64+0xc0], R3 ;  /* 0x0000c0030800c986 */ /* 0x0003e2000c101124 */
        /* <DEDUP_REMOVED lines=8> */
[----:B------:R-:W-:Y:S03]  /*15ff0*/  @!P0 STG.E.U8 desc[UR36][R6.64+0xc9], R125 ;  /* 0x0000c97d06008986 */ /* 0x000fe6000c101124 */
[-C--:B-1----:R-:W-:Y:S01]  /*16000*/  @!P6 IMAD R3, R128, R17.reuse, RZ ;  /* 0x000000118003e224 */ /* 0x082fe200078e02ff */
[----:B------:R0:W-:Y:S03]  /*16010*/  @!P5 STG.E.U8 desc[UR36][R8.64+0xc8], R11 ;  /* 0x0000c80b0800d986 */ /* 0x0001e6000c101124 */
[----:B------:R-:W-:Y:S01]  /*16020*/  @!P2 IMAD R129, R129, R17, RZ ;  /* 0x000000118181a224 */ /* 0x000fe200078e02ff */
[C---:B------:R-:W-:Y:S01]  /*16030*/  ISETP.LT.OR P0, PT, R0.reuse, 0xd1, !P3 ;  /* 0x000000d10000780c */ /* 0x040fe20005f01670 */
[----:B------:R-:W-:Y:S01]  /*16040*/  @!P4 STG.E.U8 desc[UR36][R8.64+0xc9], R127 ;  /* 0x0000c97f0800c986 */ /* 0x000fe2000c101124 */
[----:B------:R-:W-:-:S02]  /*16050*/  ISETP.LT.OR P5, PT, R0, 0xd2, !P3 ;  /* 0x000000d20000780c */ /* 0x000fc40005fa1670 */
[C---:B------:R-:W-:Y:S01]  /*16060*/  ISETP.LT.OR P4, PT, R0.reuse, 0xd9, !P1 ;  /* 0x000000d90000780c */ /* 0x040fe20004f81670 */
[----:B------:R1:W-:Y:S01]  /*16070*/  @!P6 STG.E.U8 desc[UR36][R6.64+0xd0], R3 ;  /* 0x0000d0030600e986 */ /* 0x0003e2000c101124 */
[----:B------:R-:W-:-:S03]  /*16080*/  ISETP.LT.OR P6, PT, R0, 0xda, !P1 ;  /* 0x000000da0000780c */ /* 0x000fc60004fc1670 */
[----:B------:R-:W-:Y:S01]  /*16090*/  @!P2 STG.E.U8 desc[UR36][R6.64+0xd1], R129 ;  /* 0x0000d1810600a986 */ /* 0x000fe2000c101124 */
[----:B------:R-:W-:-:S03]  /*160a0*/  ISETP.LT.OR P2, PT, R0, 0xd9, !P3 ;  /* 0x000000d90000780c */ /* 0x000fc60005f41670 */
[-C--:B--2---:R-:W-:Y:S02]  /*160b0*/  @!P0 IMAD R5, R130, R17.reuse, RZ ;  /* 0x0000001182058224 */ /* 0x084fe400078e02ff */
[-C--:B------:R-:W-:Y:S02]  /*160c0*/  @!P5 IMAD R131, R131, R17.reuse, RZ ;  /* 0x000000118383d224 */ /* 0x080fe400078e02ff */
[-C--:B0-----:R-:W-:Y:S02]  /*160d0*/  @!P4 IMAD R11, R132, R17.reuse, RZ ;  /* 0x00000011840bc224 */ /* 0x081fe400078e02ff */
[-C--:B------:R-:W-:Y:S01]  /*160e0*/  @!P6 IMAD R133, R133, R17.reuse, RZ ;  /* 0x000000118585e224 */ /* 0x080fe200078e02ff */
[----:B------:R0:W-:Y:S03]  /*160f0*/  @!P0 STG.E.U8 desc[UR36][R8.64+0xd0], R5 ;  /* 0x0000d00508008986 */ /* 0x0001e6000c101124 */
[----:B-1----:R-:W-:Y:S01]  /*16100*/  @!P2 IMAD R3, R134, R17, RZ ;  /* 0x000000118603a224 */ /* 0x002fe200078e02ff */
[----:B------:R-:W-:Y:S01]  /*16110*/  @!P5 STG.E.U8 desc[UR36][R8.64+0xd1], R131 ;  /* 0x0000d1830800d986 */ /* 0x000fe2000c101124 */
[----:B------:R-:W-:-:S02]  /*16120*/  ISETP.LT.OR P0, PT, R0, 0xda, !P3 ;  /* 0x000000da0000780c */ /* 0x000fc40005f01670 */
        /* <DEDUP_REMOVED lines=14> */
[----:B------:R-:W-:Y:S01]  /*16210*/  @!P4 STG.E.U8 desc[UR36][R6.64+0xe1], R137 ;  /* 0x0000e1890600c986 */ /* 0x000fe2000c101124 */
[----:B------:R-:W-:-:S02]  /*16220*/  ISETP.LT.OR P0, PT, R0, 0xe9, !P1 ;  /* 0x000000e90000780c */ /* 0x000fc40004f01670 */
[C---:B------:R-:W-:Y:S01]  /*16230*/  ISETP.LT.OR P4, PT, R0.reuse, 0xea, !P1 ;  /* 0x000000ea0000780c */ /* 0x040fe20004f81670 */
[----:B------:R1:W-:Y:S01]  /*16240*/  @!P6 STG.E.U8 desc[UR36][R8.64+0xe0], R11 ;  /* 0x0000e00b0800e986 */ /* 0x0003e2000c101124 */
[C---:B------:R-:W-:Y:S02]  /*16250*/  ISETP.LT.OR P6, PT, R0.reuse, 0xe9, !P3 ;  /* 0x000000e90000780c */ /* 0x040fe40005fc1670 */
[C---:B------:R-:W-:Y:S01]  /*16260*/  ISETP.LT.OR P5, PT, R0.reuse, 0xea, !P3 ;  /* 0x000000ea0000780c */ /* 0x040fe20005fa1670 */
[----:B------:R-:W-:Y:S01]  /*16270*/  @!P2 STG.E.U8 desc[UR36][R8.64+0xe1], R139 ;  /* 0x0000e18b0800a986 */ /* 0x000fe2000c101124 */
[----:B------:R-:W-:-:S05]  /*16280*/  ISETP.LT.OR P2, PT, R0, 0xf1, !P1 ;  /* 0x000000f10000780c */ /* 0x000fca0004f41670 */
[-C--:B--2---:R-:W-:Y:S02]  /*16290*/  @!P0 IMAD R3, R140, R17.reuse, RZ ;  /* 0x000000118c038224 */ /* 0x084fe400078e02ff */
[-C--:B------:R-:W-:Y:S02]  /*162a0*/  @!P4 IMAD R141, R141, R17.reuse, RZ ;  /* 0x000000118d8dc224 */ /* 0x080fe400078e02ff */
[-C--:B0-----:R-:W-:Y:S02]  /*162b0*/  @!P6 IMAD R5, R142, R17.reuse, RZ ;  /* 0x000000118e05e224 */ /* 0x081fe400078e02ff */
[-C--:B------:R-:W-:Y:S02]  /*162c0*/  @!P5 IMAD R143, R143, R17.reuse, RZ ;  /* 0x000000118f8fd224 */ /* 0x080fe400078e02ff */
[----:B-1----:R-:W-:Y:S01]  /*162d0*/  @!P2 IMAD R11, R144, R17, RZ ;  /* 0x00000011900ba224 */ /* 0x002fe200078e02ff */
[----:B------:R0:W-:Y:S01]  /*162e0*/  @!P0 STG.E.U8 desc[UR36][R6.64+0xe8], R3 ;  /* 0x0000e80306008986 */ /* 0x0001e2000c101124 */
[----:B------:R-:W-:-:S03]  /*162f0*/  ISETP.LT.OR P0, PT, R0, 0xf2, !P1 ;  /* 0x000000f20000780c */ /* 0x000fc60004f01670 */
[----:B------:R-:W-:Y:S01]  /*16300*/  @!P4 STG.E.U8 desc[UR36][R6.64+0xe9], R141 ;  /* 0x0000e98d0600c986 */ /* 0x000fe2000c101124 */
[----:B------:R-:W-:-:S03]  /*16310*/  ISETP.LT.OR P4, PT, R0, 0xf1, !P3 ;  /* 0x000000f10000780c */ /* 0x000fc60005f81670 */
[----:B------:R-:W-:Y:S01]  /*16320*/  @!P6 STG.E.U8 desc[UR36][R8.64+0xe8], R5 ;  /* 0x0000e8050800e986 */ /* 0x000fe2000c101124 */
[----:B------:R-:W-:-:S03]  /*16330*/  ISETP.LT.OR P6, PT, R0, 0xf2, !P3 ;  /* 0x000000f20000780c */ /* 0x000fc60005fc1670 */
[----:B------:R-:W-:Y:S01]  /*16340*/  @!P5 STG.E.U8 desc[UR36][R8.64+0xe9], R143 ;  /* 0x0000e98f0800d986 */ /* 0x000fe2000c101124 */
[----:B------:R-:W-:-:S03]  /*16350*/  ISETP.LT.OR P5, PT, R0, 0xf9, !P3 ;  /* 0x000000f90000780c */ /* 0x000fc60005fa1670 */
[----:B------:R1:W-:Y:S01]  /*16360*/  @!P2 STG.E.U8 desc[UR36][R6.64+0xf0], R11 ;  /* 0x0000f00b0600a986 */ /* 0x0003e2000c101124 */
[C---:B------:R-:W-:Y:S02]  /*16370*/  ISETP.LT.OR P2, PT, R0.reuse, 0xf9, !P1 ;  /* 0x000000f90000780c */ /* 0x040fe40004f41670 */
[C---:B------:R-:W-:Y:S02]  /*16380*/  ISETP.LT.OR P1, PT, R0.reuse, 0xfa, !P1 ;  /* 0x000000fa0000780c */ /* 0x040fe40004f21670 */
[----:B------:R-:W-:Y:S01]  /*16390*/  ISETP.LT.OR P3, PT, R0, 0xfa, !P3 ;  /* 0x000000fa0000780c */ /* 0x000fe20005f61670 */
[-C--:B------:R-:W-:Y:S02]  /*163a0*/  @!P0 IMAD R145, R145, R17.reuse, RZ ;  /* 0x0000001191918224 */ /* 0x080fe400078e02ff */
[-C--:B0-----:R-:W-:Y:S02]  /*163b0*/  @!P4 IMAD R3, R146, R17.reuse, RZ ;  /* 0x000000119203c224 */ /* 0x081fe400078e02ff */
[----:B------:R-:W-:-:S02]  /*163c0*/  @!P6 IMAD R147, R147, R17, RZ ;  /* 0x000000119393e224 */ /* 0x000fc400078e02ff */
[-C--:B-1----:R-:W-:Y:S02]  /*163d0*/  @!P5 IMAD R11, R150, R17.reuse, RZ ;  /* 0x00000011960bd224 */ /* 0x082fe400078e02ff */
[-C--:B------:R-:W-:Y:S02]  /*163e0*/  @!P2 IMAD R5, R148, R17.reuse, RZ ;  /* 0x000000119405a224 */ /* 0x080fe400078e02ff */
[-C--:B------:R-:W-:Y:S02]  /*163f0*/  @!P1 IMAD R149, R149, R17.reuse, RZ ;  /* 0x0000001195959224 */ /* 0x080fe400078e02ff */
[----:B------:R-:W-:Y:S01]  /*16400*/  @!P3 IMAD R151, R151, R17, RZ ;  /* 0x000000119797b224 */ /* 0x000fe200078e02ff */
[----:B------:R0:W-:Y:S04]  /*16410*/  @!P0 STG.E.U8 desc[UR36][R6.64+0xf1], R145 ;  /* 0x0000f19106008986 */ /* 0x0001e8000c101124 */
[----:B------:R0:W-:Y:S04]  /*16420*/  @!P4 STG.E.U8 desc[UR36][R8.64+0xf0], R3 ;  /* 0x0000f0030800c986 */ /* 0x0001e8000c101124 */
[----:B------:R0:W-:Y:S04]  /*16430*/  @!P6 STG.E.U8 desc[UR36][R8.64+0xf1], R147 ;  /* 0x0000f1930800e986 */ /* 0x0001e8000c101124 */
[----:B------:R0:W-:Y:S04]  /*16440*/  @!P2 STG.E.U8 desc[UR36][R6.64+0xf8], R5 ;  /* 0x0000f8050600a986 */ /* 0x0001e8000c101124 */
[----:B------:R0:W-:Y:S04]  /*16450*/  @!P1 STG.E.U8 desc[UR36][R6.64+0xf9], R149 ;  /* 0x0000f99506009986 */ /* 0x0001e8000c101124 */
[----:B------:R0:W-:Y:S04]  /*16460*/  @!P5 STG.E.U8 desc[UR36][R8.64+0xf8], R11 ;  /* 0x0000f80b0800d986 */ /* 0x0001e8000c101124 */
[----:B------:R0:W-:Y:S02]  /*16470*/  @!P3 STG.E.U8 desc[UR36][R8.64+0xf9], R151 ;  /* 0x0000f9970800b986 */ /* 0x0001e4000c101124 */
.L_x_542:
[----:B------:R-:W-:Y:S05]  /*16480*/  BSYNC B0 ;  /* 0x0000000000007941 */ /* 0x000fea0003800000 */
.L_x_28:
[----:B0-----:R-:W5:Y:S04]  /*16490*/  LDL.LU R3, [R1+0x200] ;  /* 0x0002000001037983 */ /* 0x001f680000300800 */
[----:B------:R-:W5:Y:S01]  /*164a0*/  LDL.LU R2, [R1+0x204] ;  /* 0x0002040001027983 */ /* 0x000f620000300800 */
[----:B------:R-:W-:Y:S01]  /*164b0*/  ULDC UR4, c[0x0][0xc] ;  /* 0x0000030000047ab9 */ /* 0x000fe20000000800 */
[----:B------:R-:W-:Y:S01]  /*164c0*/  ULDC UR5, c[0x0][0x10] ;  /* 0x0000040000057ab9 */ /* 0x000fe20000000800 */
[----:B------:R-:W5:Y:S01]  /*164d0*/  LDC R5, c[0x0][0x14] ;  /* 0x00000500ff057b82 */ /* 0x000f620000000800 */
[----:B------:R-:W-:Y:S01]  /*164e0*/  UIMAD.WIDE.U32 UR4, UR4, UR5, URZ ;  /* 0x00000005040472a5 */ /* 0x000fe2000f8e003f */
[----:B------:R-:W-:Y:S01]  /*164f0*/  PRMT R0, RZ, 0x7610, R0 ;  /* 0x00007610ff007816 */ /* 0x000fe20000000000 */
[----:B------:R-:W-:Y:S01]  /*16500*/  UMOV UR42, 0xffffffff ;  /* 0xffffffff002a7882 */ /* 0x000fe20000000000 */
[----:B------:R-:W-:-:S03]  /*16510*/  UMOV UR43, 0xffffffff ;  /* 0xffffffff002b7882 */ /* 0x000fc60000000000 */
[----:B-----5:R-:W-:-:S04]  /*16520*/  IMAD.WIDE.U32 R2, R5, UR4, R2 ;  /* 0x0000000405027c25 */ /* 0x020fc8000f8e0002 */
[----:B------:R-:W-:Y:S01]  /*16530*/  IMAD R5, R5, UR5, RZ ;  /* 0x0000000505057c24 */ /* 0x000fe2000f8e02ff */
[----:B------:R-:W-:Y:S01]  /*16540*/  ULDC.64 UR4, c[0x0][0x650] ;  /* 0x0001940000047ab9 */ /* 0x000fe20000000a00 */
[----:B-1-3--:R-:W-:Y:S01]  /*16550*/  IMAD.MOV.U32 R6, RZ, RZ, R2 ;  /* 0x000000ffff067224 */ /* 0x00afe200078e0002 */
[----:B------:R-:W-:Y:S02]  /*16560*/  ISETP.GE.U32.AND P0, PT, R2, UR4, PT ;  /* 0x0000000402007c0c */ /* 0x000fe4000bf06070 */
[----:B------:R-:W-:-:S04]  /*16570*/  IADD3 R4, R3, R5, RZ ;  /* 0x0000000503047210 */ /* 0x000fc80007ffe0ff */
[----:B------:R-:W-:Y:S01]  /*16580*/  ISETP.GE.U32.AND.EX P0, PT, R4, UR5, PT, P0 ;  /* 0x0000000504007c0c */ /* 0x000fe2000bf06100 */
[----:B------:R0:W-:Y:S04]  /*16590*/  STL [R1+0x200], R4 ;  /* 0x0002000401007387 */ /* 0x0001e80000100800 */
[----:B------:R0:W-:Y:S08]  /*165a0*/  STL [R1+0x204], R6 ;  /* 0x0002040601007387 */ /* 0x0001f00000100800 */
[----:B------:R-:W-:Y:S05]  /*165b0*/  @P0 BRA `(.L_x_543) ;  /* 0x0000000400880947 */ /* 0x000fea0003800000 */
[----:B------:R-:W1:Y:S01]  /*165c0*/  S2UR UR6, SR_CTAID.X ;  /* 0x00000000000679c3 */ /* 0x000e620000002500 */
[----:B------:R-:W-:Y:S01]  /*165d0*/  ULDC.64 UR12, c[0x0][0x628] ;  /* 0x00018a00000c7ab9 */ /* 0x000fe20000000a00 */
[----:B------:R-:W-:Y:S01]  /*165e0*/  ULDC UR4, c[0x0][0x150] ;  /* 0x0000540000047ab9 */ /* 0x000fe20000000800 */
[----:B------:R-:W-:Y:S01]  /*165f0*/  ISETP.NE.U32.AND P0, PT, RZ, UR12, PT ;  /* 0x0000000cff007c0c */ /* 0x000fe2000bf05070 */
[----:B------:R-:W-:Y:S01]  /*16600*/  ULDC UR15, c[0x0][0x630] ;  /* 0x00018c00000f7ab9 */ /* 0x000fe20000000800 */
[----:B------:R-:W-:Y:S01]  /*16610*/  R2UR UR16, R6 ;  /* 0x00000000061072ca */ /* 0x000fe200000e0000 */
[----:B------:R-:W-:Y:S01]  /*16620*/  ULDC UR19, c[0x0][0x154] ;  /* 0x0000550000137ab9 */ /* 0x000fe20000000800 */
[----:B------:R-:W-:Y:S01]  /*16630*/  ISETP.NE.AND.EX P0, PT, RZ, UR13, PT, P0 ;  /* 0x0000000dff007c0c */ /* 0x000fe2000bf05300 */
[----:B------:R-:W3:Y:S01]  /*16640*/  S2UR UR18, SR_CTAID.Y ;  /* 0x00000000001279c3 */ /* 0x000ee20000002600 */
[----:B------:R-:W-:Y:S02]  /*16650*/  R2UR UR17, R4 ;  /* 0x00000000041172ca */ /* 0x000fe400000e0000 */
[----:B------:R-:W-:-:S02]  /*16660*/  R2UR UR10, R6 ;  /* 0x00000000060a72ca */ /* 0x000fc400000e0000 */
[----:B------:R-:W-:Y:S02]  /*16670*/  R2UR UR11, R4 ;  /* 0x00000000040b72ca */ /* 0x000fe400000e0000 */
[----:B-1----:R-:W-:-:S05]  /*16680*/  I2FP.F32.U32 R0, UR6 ;  /* 0x0000000600007c45 */ /* 0x002fca0008201000 */
[----:B------:R-:W-:-:S04]  /*16690*/  FMUL R0, R0, UR4 ;  /* 0x0000000400007c20 */ /* 0x000fc80008400000 */
[----:B------:R1:W0:Y:S01]  /*166a0*/  F2I.U32.TRUNC.NTZ R2, R0 ;  /* 0x0000000000027305 */ /* 0x000222000020f000 */
[----:B---3--:R-:W-:Y:S05]  /*166b0*/  @!P0 BRA `(.L_x_544) ;  /* 0x0000000000308947 */ /* 0x008fea0003800000 */
        /* <DEDUP_REMOVED lines=12> */
.L_x_544:
[----:B------:R-:W-:Y:S01]  /*16780*/  USHF.R.U64 UR43, UR10, UR15, UR11 ;  /* 0x0000000f0a2b7299 */ /* 0x000fe2000800120b */
[----:B-1----:R-:W-:Y:S01]  /*16790*/  I2FP.F32.U32 R0, UR18 ;  /* 0x0000001200007c45 */ /* 0x002fe20008201000 */
[----:B------:R-:W-:Y:S02]  /*167a0*/  USHF.R.U32.HI UR4, URZ, UR15, UR11 ;  /* 0x0000000f3f047299 */ /* 0x000fe4000801160b */
[----:B------:R-:W-:Y:S02]  /*167b0*/  UIADD3 UR10, UP0, URZ, -UR43, URZ ;  /* 0x8000002b3f0a7290 */ /* 0x000fe4000ff1e03f */
[----:B------:R-:W-:Y:S01]  /*167c0*/  FMUL R0, R0, UR19 ;  /* 0x0000001300007c20 */ /* 0x000fe20008400000 */
[----:B------:R-:W-:Y:S01]  /*167d0*/  ULDC.64 UR12, c[0x0][0x620] ;  /* 0x00018800000c7ab9 */ /* 0x000fe20000000a00 */
[----:B------:R-:W-:Y:S01]  /*167e0*/  UIADD3.X UR4, URZ, ~UR4, URZ, UP0, !UPT ;  /* 0x800000043f047290 */ /* 0x000fe200087fe43f */
[----:B------:R-:W-:Y:S01]  /*167f0*/  UMOV UR8, UR16 ;  /* 0x0000001000087c82 */ /* 0x000fe20008000000 */
[----:B------:R-:W-:-:S02]  /*16800*/  UMOV UR9, UR17 ;  /* 0x0000001100097c82 */ /* 0x000fc40008000000 */
[----:B------:R-:W-:Y:S01]  /*16810*/  UIMAD UR4, UR4, UR12, URZ ;  /* 0x0000000c040472a4 */ /* 0x000fe2000f8e023f */
[----:B------:R-:W1:Y:S01]  /*16820*/  F2I.U32.TRUNC.NTZ R0, R0 ;  /* 0x0000000000007305 */ /* 0x000e62000020f000 */
[----:B------:R-:W-:Y:S01]  /*16830*/  UIMAD.WIDE.U32 UR8, UR10, UR12, UR8 ;  /* 0x0000000c0a0872a5 */ /* 0x000fe2000f8e0008 */
[----:B0-----:R-:W-:Y:S01]  /*16840*/  R2UR UR12, R2 ;  /* 0x00000000020c72ca */ /* 0x001fe200000e0000 */
[----:B------:R-:W-:Y:S01]  /*16850*/  UIMAD UR10, UR10, UR13, UR4 ;  /* 0x0000000d0a0a72a4 */ /* 0x000fe2000f8e0204 */
[----:B------:R-:W-:Y:S01]  /*16860*/  ULDC UR11, c[0x0][0x618] ;  /* 0x00018600000b7ab9 */ /* 0x000fe20000000800 */
[----:B------:R-:W-:Y:S02]  /*16870*/  ULDC UR21, c[0x0][0x658] ;  /* 0x0001960000157ab9 */ /* 0x000fe40000000800 */
[----:B------:R-:W-:Y:S01]  /*16880*/  UIADD3 UR9, UR9, UR10, URZ ;  /* 0x0000000a09097290 */ /* 0x000fe2000fffe03f */
[----:B------:R-:W-:Y:S01]  /*16890*/  UMOV UR15, 0xffffffff ;  /* 0xffffffff000f7882 */ /* 0x000fe20000000000 */
[----:B------:R-:W-:Y:S01]  /*168a0*/  ULDC.64 UR4, c[0x0][0x640] ;  /* 0x0001900000047ab9 */ /* 0x000fe20000000a00 */
[----:B------:R-:W-:Y:S01]  /*168b0*/  USHF.L.U32 UR15, UR15, UR21, URZ ;  /* 0x000000150f0f7299 */ /* 0x000fe2000800063f */
[----:B------:R-:W-:Y:S01]  /*168c0*/  ISETP.NE.U32.AND P0, PT, RZ, UR4, PT ;  /* 0x00000004ff007c0c */ /* 0x000fe2000bf05070 */
[----:B------:R-:W-:-:S02]  /*168d0*/  USHF.R.U64 UR16, UR8, UR11, UR9 ;  /* 0x0000000b08107299 */ /* 0x000fc40008001209 */
[----:B------:R-:W-:Y:S01]  /*168e0*/  USHF.R.U32.HI UR8, URZ, UR11, UR9 ;  /* 0x0000000b3f087299 */ /* 0x000fe20008011609 */
[----:B-1----:R-:W-:Y:S01]  /*168f0*/  R2UR UR14, R0 ;  /* 0x00000000000e72ca */ /* 0x002fe200000e0000 */
[----:B------:R-:W-:Y:S01]  /*16900*/  ULDC UR17, c[0x0][0x608] ;  /* 0x0001820000117ab9 */ /* 0x000fe20000000800 */
[----:B------:R-:W-:Y:S01]  /*16910*/  ULOP3.LUT UR41, URZ, UR15, URZ, 0x33, !UPT ;  /* 0x0000000f3f297292 */ /* 0x000fe2000f8e333f */
[----:B------:R-:W-:Y:S01]  /*16920*/  ISETP.NE.AND.EX P0, PT, RZ, UR5, PT, P0 ;  /* 0x00000005ff007c0c */ /* 0x000fe2000bf05300 */
[----:B------:R-:W-:Y:S02]  /*16930*/  USHF.R.U64 UR15, UR16, UR17, UR8 ;  /* 0x00000011100f7299 */ /* 0x000fe40008001208 */
[----:B------:R-:W-:Y:S02]  /*16940*/  USHF.R.U32.HI UR8, URZ, UR17, UR8 ;  /* 0x000000113f087299 */ /* 0x000fe40008011608 */
[----:B------:R-:W-:Y:S02]  /*16950*/  UIADD3 UR12, -UR12, URZ, URZ ;  /* 0x0000003f0c0c7290 */ /* 0x000fe4000fffe13f */
[----:B------:R-:W-:Y:S01]  /*16960*/  USHF.R.U64 UR17, UR15, UR21, UR8 ;  /* 0x000000150f117299 */ /* 0x000fe20008001208 */
[----:B------:R-:W-:Y:S01]  /*16970*/  UMOV UR19, 0x1 ;  /* 0x0000000100137882 */ /* 0x000fe20000000000 */
[----:B------:R-:W-:Y:S01]  /*16980*/  ULDC UR13, c[0x0][0x144] ;  /* 0x00005100000d7ab9 */ /* 0x000fe20000000800 */
[----:B------:R-:W-:Y:S01]  /*16990*/  ULDC UR7, c[0x0][0x600] ;  /* 0x0001800000077ab9 */ /* 0x000fe20000000800 */
[----:B------:R-:W-:-:S02]  /*169a0*/  USHF.L.U32 UR24, UR19, UR21, URZ ;  /* 0x0000001513187299 */ /* 0x000fc4000800063f */
[----:B------:R-:W-:Y:S02]  /*169b0*/  USHF.R.U32.HI UR8, URZ, UR21, UR8 ;  /* 0x000000153f087299 */ /* 0x000fe40008011608 */
[----:B------:R-:W-:Y:S02]  /*169c0*/  UIMAD UR21, UR13, UR12, UR6 ;  /* 0x0000000c0d1572a4 */ /* 0x000fe4000f8e0206 */
[----:B------:R-:W-:Y:S02]  /*169d0*/  UIADD3 UR20, UR7, -0x1, URZ ;  /* 0xffffffff07147890 */ /* 0x000fe4000fffe03f */
[----:B------:R-:W-:Y:S01]  /*169e0*/  UIADD3 UR19, -UR14, URZ, URZ ;  /* 0x0000003f0e137290 */ /* 0x000fe2000fffe13f */
        /* <DEDUP_REMOVED lines=17> */
.L_x_545:
[----:B------:R-:W-:Y:S01]  /*16b00*/  UISETP.NE.AND UP0, UPT, UR46, URZ, UPT ;  /* 0x0000003f2e00728c */ /* 0x000fe2000bf05270 */
[----:B------:R-:W-:Y:S01]  /*16b10*/  MOV R0, 0x1 ;  /* 0x0000000100007802 */ /* 0x000fe20000000f00 */
[----:B------:R-:W-:Y:S02]  /*16b20*/  USHF.R.U64 UR4, UR6, UR22, UR8 ;  /* 0x0000001606047299 */ /* 0x000fe40008001208 */
[----:B------:R-:W-:Y:S02]  /*16b30*/  ULOP3.LUT UR41, UR15, UR41, URZ, 0xc0, !UPT ;  /* 0x000000290f297292 */ /* 0x000fe4000f8ec03f */
[----:B------:R-:W-:Y:S02]  /*16b40*/  UIADD3 UR5, -UR4, URZ, URZ ;  /* 0x0000003f04057290 */ /* 0x000fe4000fffe13f */
[----:B------:R-:W-:Y:S02]  /*16b50*/  UIMAD UR41, UR24, UR4, UR41 ;  /* 0x00000004182972a4 */ /* 0x000fe4000f8e0229 */
[----:B------:R-:W-:-:S02]  /*16b60*/  ULOP3.LUT UR16, UR16, UR20, URZ, 0xc0, !UPT ;  /* 0x0000001410107292 */ /* 0x000fc4000f8ec03f */
[----:B------:R-:W-:Y:S02]  /*16b70*/  @UP0 UIMAD UR21, UR25, UR19, UR18 ;  /* 0x00000013191502a4 */ /* 0x000fe4000f8e0212 */
[----:B------:R-:W-:-:S03]  /*16b80*/  UIMAD UR4, UR5, UR23, UR17 ;  /* 0x00000017050472a4 */ /* 0x000fc6000f8e0211 */
[----:B------:R-:W-:Y:S01]  /*16b90*/  ULDC UR5, c[0x0][0x610] ;  /* 0x0001840000057ab9 */ /* 0x000fe20000000800 */
[----:B------:R-:W-:Y:S02]  /*16ba0*/  UIMAD UR4, UR4, UR7, UR16 ;  /* 0x00000007040472a4 */ /* 0x000fe4000f8e0210 */
[----:B------:R-:W-:-:S04]  /*16bb0*/  UIMAD UR41, UR41, UR5, UR21 ;  /* 0x00000005292972a4 */ /* 0x000fc8000f8e0215 */
[----:B------:R-:W-:Y:S02]  /*16bc0*/  USEL UR42, UR4, UR41, !UP0 ;  /* 0x00000029042a7287 */ /* 0x000fe4000c000000 */
[----:B------:R-:W-:-:S12]  /*16bd0*/  USEL UR41, UR41, UR4, !UP0 ;  /* 0x0000000429297287 */ /* 0x000fd8000c000000 */
.L_x_543:
[----:B------:R-:W-:-:S13]  /*16be0*/  LOP3.LUT P0, RZ, R0, 0xff, RZ, 0xc0, !PT ;  /* 0x000000ff00ff7812 */ /* 0x000fda000780c0ff */
[----:B------:R-:W-:Y:S05]  /*16bf0*/  @P0 BRA `(.L_x_546) ;  /* 0xfffffea4004c0947 */ /* 0x000fea000383ffff */
[----:B------:R-:W-:Y:S05]  /*16c00*/  EXIT ;  /* 0x000000000000794d */ /* 0x000fea0003800000 */
.L_x_3:
[----:B------:R-:W2:Y:S01]  /*16c10*/  LDL R5, [R1+0x204] ;  /* 0x0002040001057983 */ /* 0x000ea20000100800 */
[----:B------:R-:W-:-:S03]  /*16c20*/  ULDC.64 UR8, c[0x0][0x650] ;  /* 0x0001940000087ab9 */ /* 0x000fc60000000a00 */
[----:B------:R-:W3:Y:S01]  /*16c30*/  LDL R4, [R1+0x200] ;  /* 0x0002000001047983 */ /* 0x000ee20000100800 */
[----:B------:R-:W-:Y:S01]  /*16c40*/  PRMT R0, RZ, 0x7610, R0 ;  /* 0x00007610ff007816 */ /* 0x000fe20000000000 */
[----:B------:R-:W-:Y:S01]  /*16c50*/  IMAD.MOV.U32 R3, RZ, RZ, -0x1 ;  /* 0xffffffffff037424 */ /* 0x000fe200078e00ff */
[----:B------:R-:W-:Y:S01]  /*16c60*/  MOV R2, 0xffffffff ;  /* 0xffffffff00027802 */ /* 0x000fe20000000f00 */
[----:B------:R-:W-:Y:S01]  /*16c70*/  IMAD.MOV.U32 R9, RZ, RZ, -0x1 ;  /* 0xffffffffff097424 */ /* 0x000fe200078e00ff */
[----:B--2---:R-:W-:-:S04]  /*16c80*/  ISETP.GE.U32.AND P0, PT, R5, UR8, PT ;  /* 0x0000000805007c0c */ /* 0x004fc8000bf06070 */
[----:B---3--:R-:W-:-:S13]  /*16c90*/  ISETP.GE.U32.AND.EX P0, PT, R4, UR9, PT, P0 ;  /* 0x0000000904007c0c */ /* 0x008fda000bf06100 */
[----:B------:R-:W-:Y:S05]  /*16ca0*/  @P0 BRA `(.L_x_547) ;  /* 0x00000004008c0947 */ /* 0x000fea0003800000 */
[----:B------:R-:W-:Y:S01]  /*16cb0*/  I2FP.F32.U32 R0, UR4 ;  /* 0x0000000400007c45 */ /* 0x000fe20008201000 */
[----:B0-----:R-:W-:Y:S01]  /*16cc0*/  ULDC.64 UR16, c[0x0][0x628] ;  /* 0x00018a0000107ab9 */ /* 0x001fe20000000a00 */
        /* <DEDUP_REMOVED lines=24> */
.L_x_548:
        /* <DEDUP_REMOVED lines=24> */
[----:B------:R-:W-:Y:S01]  /*16fd0*/  UMOV UR19, 0x1 ;  /* 0x0000000100137882 */ /* 0x000fe20000000000 */
[----:B------:R-:W-:Y:S01]  /*16fe0*/  ULDC UR20, c[0x0][0x608] ;  /* 0x0001820000147ab9 */ /* 0x000fe20000000800 */
[----:B------:R-:W-:Y:S01]  /*16ff0*/  USHF.L.U32 UR26, UR19, UR23, URZ ;  /* 0x00000017131a7299 */ /* 0x000fe2000800063f */
[----:B------:R-:W-:Y:S01]  /*17000*/  ISETP.NE.AND.EX P0, PT, RZ, UR9, PT, P0 ;  /* 0x00000009ff007c0c */ /* 0x000fe2000bf05300 */
[----:B------:R-:W-:Y:S02]  /*17010*/  USHF.R.U64 UR19, UR18, UR20, UR11 ;  /* 0x0000001412137299 */ /* 0x000fe4000800120b */
[----:B------:R-:W-:Y:S02]  /*17020*/  USHF.R.U32.HI UR11, URZ, UR20, UR11 ;  /* 0x000000143f0b7299 */ /* 0x000fe4000801160b */
[----:B------:R-:W-:-:S02]  /*17030*/  UIADD3 UR15, -UR15, URZ, URZ ;  /* 0x0000003f0f0f7290 */ /* 0x000fc4000fffe13f */
[----:B------:R-:W-:Y:S01]  /*17040*/  USHF.R.U64 UR20, UR19, UR23, UR11 ;  /* 0x0000001713147299 */ /* 0x000fe2000800120b */
[----:B------:R-:W-:Y:S01]  /*17050*/  ULDC UR16, c[0x0][0x144] ;  /* 0x0000510000107ab9 */ /* 0x000fe20000000800 */
[----:B------:R-:W-:Y:S01]  /*17060*/  ULDC UR6, c[0x0][0x600] ;  /* 0x0001800000067ab9 */ /* 0x000fe20000000800 */
[----:B------:R-:W-:Y:S02]  /*17070*/  USHF.R.U32.HI UR11, URZ, UR23, UR11 ;  /* 0x000000173f0b7299 */ /* 0x000fe4000801160b */
[----:B------:R-:W-:Y:S02]  /*17080*/  UIMAD UR23, UR16, UR15, UR4 ;  /* 0x0000000f101772a4 */ /* 0x000fe4000f8e0204 */
[----:B------:R-:W-:Y:S02]  /*17090*/  UIADD3 UR22, UR6, -0x1, URZ ;  /* 0xffffffff06167890 */ /* 0x000fe4000fffe03f */
[----:B------:R-:W-:Y:S02]  /*170a0*/  ULOP3.LUT UR27, URZ, UR13, URZ, 0x33, !UPT ;  /* 0x0000000d3f1b7292 */ /* 0x000fe4000f8e333f */
        /* <DEDUP_REMOVED lines=18> */
.L_x_549:
[----:B------:R-:W-:Y:S01]  /*171d0*/  UISETP.NE.AND UP0, UPT, UR46, URZ, UPT ;  /* 0x0000003f2e00728c */ /* 0x000fe2000bf05270 */
[----:B------:R-:W-:Y:S01]  /*171e0*/  MOV R0, 0x1 ;  /* 0x0000000100007802 */ /* 0x000fe20000000f00 */
[----:B------:R-:W-:Y:S01]  /*171f0*/  USHF.R.U64 UR8, UR4, UR24, UR11 ;  /* 0x0000001804087299 */ /* 0x000fe2000800120b */
[----:B------:R-:W-:Y:S01]  /*17200*/  IMAD.U32 R9, RZ, RZ, UR5 ;  /* 0x00000005ff097e24 */ /* 0x000fe2000f8e00ff */
[----:B------:R-:W-:Y:S02]  /*17210*/  ULOP3.LUT UR4, UR19, UR27, URZ, 0xc0, !UPT ;  /* 0x0000001b13047292 */ /* 0x000fe4000f8ec03f */
[----:B------:R-:W-:Y:S02]  /*17220*/  ULOP3.LUT UR18, UR18, UR22, URZ, 0xc0, !UPT ;  /* 0x0000001612127292 */ /* 0x000fe4000f8ec03f */
[----:B------:R-:W-:-:S03]  /*17230*/  UIMAD UR4, UR26, UR8, UR4 ;  /* 0x000000081a0472a4 */ /* 0x000fc6000f8e0204 */
[----:B------:R-:W-:Y:S02]  /*17240*/  @UP0 UIMAD UR23, UR28, UR21, UR7 ;  /* 0x000000151c1702a4 */ /* 0x000fe4000f8e0207 */
[----:B------:R-:W-:-:S03]  /*17250*/  UIADD3 UR7, -UR8, URZ, URZ ;  /* 0x0000003f08077290 */ /* 0x000fc6000fffe13f */
[----:B------:R-:W-:Y:S01]  /*17260*/  ULDC UR8, c[0x0][0x610] ;  /* 0x0001840000087ab9 */ /* 0x000fe20000000800 */
[----:B------:R-:W-:Y:S02]  /*17270*/  UIMAD UR7, UR7, UR25, UR20 ;  /* 0x00000019070772a4 */ /* 0x000fe4000f8e0214 */
[----:B------:R-:W-:Y:S02]  /*17280*/  UIMAD UR4, UR4, UR8, UR23 ;  /* 0x00000008040472a4 */ /* 0x000fe4000f8e0217 */
[----:B------:R-:W-:-:S04]  /*17290*/  UIMAD UR7, UR7, UR6, UR18 ;  /* 0x00000006070772a4 */ /* 0x000fc8000f8e0212 */
[----:B------:R-:W-:Y:S02]  /*172a0*/  USEL UR6, UR7, UR4, !UP0 ;  /* 0x0000000407067287 */ /* 0x000fe4000c000000 */
[----:B------:R-:W-:-:S04]  /*172b0*/  USEL UR4, UR4, UR7, !UP0 ;  /* 0x0000000704047287 */ /* 0x000fc8000c000000 */
[----:B------:R-:W-:Y:S02]  /*172c0*/  MOV R2, UR6 ;  /* 0x0000000600027c02 */ /* 0x000fe40008000f00 */
[----:B------:R-:W-:-:S07]  /*172d0*/  IMAD.U32 R3, RZ, RZ, UR4 ;  /* 0x00000004ff037e24 */ /* 0x000fce000f8e00ff */
.L_x_547:
[----:B------:R-:W-:-:S08]  /*172e0*/  NOP ;  /* 0x0000000000007918 */ /* 0x000fd00000000000 */
[----:B0-----:R-:W0:-:S00]  /*172f0*/  USETMAXREG.DEALLOC.CTAPOOL 0x18 ;  /* 0x00000018000079c8 */ /* 0x001e0000080e0500 */
[----:B------:R-:W-:-:S13]  /*17300*/  ISETP.NE.AND P0, PT, RZ, UR10, PT ;  /* 0x0000000aff007c0c */ /* 0x000fda000bf05270 */
[----:B------:R-:W-:Y:S05]  /*17310*/  @P0 EXIT ;  /* 0x000000000000094d */ /* 0x000fea0003800000 */
[----:B0-----:R-:W-:Y:S01]  /*17320*/  LOP3.LUT P0, RZ, R0, 0xff, RZ, 0xc0, !PT ;  /* 0x000000ff00ff7812 */ /* 0x001fe2000780c0ff */
[----:B------:R-:W-:Y:S01]  /*17330*/  IMAD.MOV.U32 R6, RZ, RZ, RZ ;  /* 0x000000ffff067224 */ /* 0x000fe200078e00ff */
[----:B------:R-:W-:-:S11]  /*17340*/  MOV R0, 0x1 ;  /* 0x0000000100007802 */ /* 0x000fd60000000f00 */
[----:B------:R-:W-:Y:S05]  /*17350*/  @!P0 BRA `(.L_x_550) ;  /* 0x0000000c005c8947 */ /* 0x000fea0003800000 */
[----:B------:R-:W0:Y:S01]  /*17360*/  S2R R4, SR_TID.X ;  /* 0x0000000000047919 */ /* 0x000e220000002100 */
[----:B------:R-:W-:Y:S01]  /*17370*/  ULDC UR4, c[0x0][0x28c] ;  /* 0x0000a30000047ab9 */ /* 0x000fe20000000800 */
[----:B------:R-:W-:Y:S01]  /*17380*/  ULDC UR6, c[0x0][0x658] ;  /* 0x0001960000067ab9 */ /* 0x000fe20000000800 */
[----:B------:R-:W-:Y:S01]  /*17390*/  UIADD3 UR10, UR4, 0x7f, URZ ;  /* 0x0000007f040a7890 */ /* 0x000fe2000fffe03f */
[----:B------:R-:W-:Y:S01]  /*173a0*/  BSSY B0, `(.L_x_550) ;  /* 0x00000d2000007945 */ /* 0x000fe20003800000 */
[----:B------:R-:W-:Y:S01]  /*173b0*/  UMOV UR7, 0xffffffff ;  /* 0xffffffff00077882 */ /* 0x000fe20000000000 */
[----:B------:R-:W-:Y:S01]  /*173c0*/  ULDC UR5, c[0x0][0x600] ;  /* 0x0001800000057ab9 */ /* 0x000fe20000000800 */
[----:B------:R-:W-:Y:S01]  /*173d0*/  UMOV UR9, 0x1 ;  /* 0x0000000100097882 */ /* 0x000fe20000000000 */
[----:B------:R-:W-:Y:S01]  /*173e0*/  USHF.L.U32 UR7, UR7, UR6, URZ ;  /* 0x0000000607077299 */ /* 0x000fe2000800063f */
[----:B------:R-:W-:Y:S01]  /*173f0*/  MOV R8, 0x1 ;  /* 0x0000000100087802 */ /* 0x000fe20000000f00 */
[----:B------:R-:W-:Y:S01]  /*17400*/  UIADD3 UR4, UR5, -0x1, URZ ;  /* 0xffffffff05047890 */ /* 0x000fe2000fffe03f */
[----:B------:R-:W-:Y:S01]  /*17410*/  IMAD.MOV.U32 R0, RZ, RZ, 0x1 ;  /* 0x00000001ff007424 */ /* 0x000fe200078e00ff */
[----:B------:R-:W-:Y:S01]  /*17420*/  USHF.R.S32.HI UR11, URZ, 0x1f, UR10 ;  /* 0x0000001f3f0b7899 */ /* 0x000fe2000801140a */
[----:B------:R-:W-:Y:S01]  /*17430*/  MOV R6, RZ ;  /* 0x000000ff00067202 */ /* 0x000fe20000000f00 */
[----:B------:R-:W-:Y:S01]  /*17440*/  ULDC UR8, c[0x0][0xc] ;  /* 0x0000030000087ab9 */ /* 0x000fe20000000800 */
[----:B------:R-:W-:-:S02]  /*17450*/  USHF.L.U32 UR5, UR9, UR6, URZ ;  /* 0x0000000609057299 */ /* 0x000fc4000800063f */
[----:B------:R-:W-:Y:S01]  /*17460*/  ULEA.HI UR11, UR11, UR10, URZ, 0x7 ;  /* 0x0000000a0b0b7291 */ /* 0x000fe2000f8f383f */
[----:B------:R-:W-:Y:S01]  /*17470*/  ULDC UR9, c[0x0][0x10] ;  /* 0x0000040000097ab9 */ /* 0x000fe20000000800 */
[----:B------:R-:W-:Y:S02]  /*17480*/  ULOP3.LUT UR6, URZ, UR7, URZ, 0x33, !UPT ;  /* 0x000000073f067292 */ /* 0x000fe4000f8e333f */
[----:B------:R-:W-:Y:S01]  /*17490*/  UIMAD.WIDE.U32 UR8, UR8, UR9, URZ ;  /* 0x00000009080872a5 */ /* 0x000fe2000f8e003f */
[----:B------:R-:W-:Y:S01]  /*174a0*/  ULDC UR7, c[0x0][0x14] ;  /* 0x0000050000077ab9 */ /* 0x000fe20000000800 */
[----:B------:R-:W-:Y:S02]  /*174b0*/  USHF.R.S32.HI UR18, URZ, 0x7, UR11 ;  /* 0x000000073f127899 */ /* 0x000fe4000801140b */
[----:B------:R-:W-:Y:S02]  /*174c0*/  UIMAD.WIDE.U32 UR20, UR8, UR7, URZ ;  /* 0x00000007081472a5 */ /* 0x000fe4000f8e003f */
[----:B------:R-:W-:-:S02]  /*174d0*/  UIMAD UR13, UR9, UR7, URZ ;  /* 0x00000007090d72a4 */ /* 0x000fc4000f8e023f */
[----:B------:R-:W-:Y:S01]  /*174e0*/  ULOP3.LUT UR24, UR40, 0x2, URZ, 0xfc, !UPT ;  /* 0x0000000228187892 */ /* 0x000fe2000f8efc3f */
[C---:B0-----:R-:W-:Y:S01]  /*174f0*/  LOP3.LUT P2, RZ, R4.reuse, 0x7f, RZ, 0xc0, !PT ;  /* 0x0000007f04ff7812 */ /* 0x041fe2000784c0ff */
[----:B------:R-:W-:Y:S01]  /*17500*/  UIADD3 UR13, UR21, UR13, URZ ;  /* 0x0000000d150d7290 */ /* 0x000fe2000fffe03f */
[----:B------:R-:W-:Y:S01]  /*17510*/  LOP3.LUT P0, RZ, R4, 0x1f, RZ, 0xc0, !PT ;  /* 0x0000001f04ff7812 */ /* 0x000fe2000780c0ff */
[----:B------:R-:W-:Y:S01]  /*17520*/  UIADD3 UR25, UR18, 0x1, URZ ;  /* 0x0000000112197890 */ /* 0x000fe2000fffe03f */
[----:B------:R-:W-:Y:S02]  /*17530*/  ULDC.64 UR22, c[0x0][0x198] ;  /* 0x0000660000167ab9 */ /* 0x000fe40000000a00 */
[----:B------:R-:W-:-:S13]  /*17540*/  PLOP3.LUT P0, PT, P0, P2, PT, 0x8a, 0x0 ;  /* 0x000000000000781c */ /* 0x000fda0000705172 */
.L_x_562:
[----:B------:R-:W-:-:S03]  /*17550*/  UMOV UR7, 0xffffffff ;  /* 0xffffffff00077882 */ /* 0x000fc60000000000 */
[----:B------:R-:W-:Y:S05]  /*17560*/  BRA.DIV UR7, `(.L_x_551) ;  /* 0x0000000e07e87947 */ /* 0x000fea000b800000 */
[----:B------:R-:W-:-:S13]  /*17570*/  ELECT P6, URZ, PT ;  /* 0x00000000003f782f */ /* 0x000fda00038c0000 */
.L_x_574:
[----:B------:R-:W0:Y:S01]  /*17580*/  LDC R4, c[0x0][0x28c] ;  /* 0x0000a300ff047b82 */ /* 0x000e220000000800 */
[----:B------:R-:W-:Y:S01]  /*17590*/  BSSY B1, `(.L_x_552) ;  /* 0x0000035000017945 */ /* 0x000fe20003800000 */
[----:B0-----:R-:W-:-:S13]  /*175a0*/  ISETP.LT.OR P6, PT, R4, 0x1, !P6 ;  /* 0x000000010400780c */ /* 0x001fda00077c1670 */
[----:B------:R-:W-:Y:S05]  /*175b0*/  @P6 BRA `(.L_x_553) ;  /* 0x0000000000c86947 */ /* 0x000fea0003800000 */
[----:B------:R-:W-:Y:S01]  /*175c0*/  SHF.L.U32 R11, R3, 0x8, RZ ;  /* 0x00000008030b7819 */ /* 0x000fe200000006ff */
[----:B------:R-:W-:Y:S01]  /*175d0*/  IMAD.SHL.U32 R2, R2, 0x100, RZ ;  /* 0x0000010002027824 */ /* 0x000fe200078e00ff */
[----:B------:R-:W-:Y:S01]  /*175e0*/  MOV R14, UR25 ;  /* 0x00000019000e7c02 */ /* 0x000fe20008000f00 */
[----:B------:R-:W-:Y:S01]  /*175f0*/  IMAD.MOV.U32 R12, RZ, RZ, RZ ;  /* 0x000000ffff0c7224 */ /* 0x000fe200078e00ff */
[----:B------:R-:W-:Y:S01]  /*17600*/  MOV R4, R6 ;  /* 0x0000000600047202 */ /* 0x000fe20000000f00 */
[----:B------:R-:W-:-:S07]  /*17610*/  IMAD.MOV.U32 R3, RZ, RZ, R0 ;  /* 0x000000ffff037224 */ /* 0x000fce00078e0000 */
.L_x_557:
[----:B------:R-:W0:Y:S01]  /*17620*/  S2R R10, SR_CgaCtaId ;  /* 0x00000000000a7919 */ /* 0x000e220000008800 */
[----:B------:R-:W-:Y:S01]  /*17630*/  MOV R5, 0x400 ;  /* 0x0000040000057802 */ /* 0x000fe20000000f00 */
[----:B------:R-:W1:Y:S03]  /*17640*/  @!P2 LDC R7, c[0x0][0x500] ;  /* 0x00014000ff07ab82 */ /* 0x000e660000000800 */
[----:B0-----:R-:W-:Y:S02]  /*17650*/  LEA R13, R10, R5, 0x18 ;  /* 0x000000050a0d7211 */ /* 0x001fe400078ec0ff */
[----:B------:R-:W-:-:S03]  /*17660*/  SHF.L.U32 R5, R3, 0x1f, RZ ;  /* 0x0000001f03057819 */ /* 0x000fc600000006ff */
[----:B------:R-:W-:-:S04]  /*17670*/  IMAD R10, R4, 0x8, R13 ;  /* 0x00000008040a7824 */ /* 0x000fc800078e020d */
[----:B------:R-:W0:Y:S02]  /*17680*/  SYNCS.PHASECHK.TRANS64.TRYWAIT P1, [R10+URZ+0x28], R5 ;  /* 0x000028050a0075a7 */ /* 0x000e24000802017f */
[----:B01----:R-:W-:Y:S05]  /*17690*/  @!P1 BRA `(.L_x_554) ;  /* 0x0000000c00bc9947 */ /* 0x003fea0003800000 */
.L_x_575:
[----:B------:R-:W-:Y:S01]  /*176a0*/  UPRMT UR7, UR24, 0x9910, URZ ;  /* 0x0000991018077896 */ /* 0x000fe2000800003f */
[----:B------:R1:W-:Y:S03]  /*176b0*/  @!P2 SYNCS.ARRIVE.TRANS64 RZ, [R10+URZ], R7 ;  /* 0x000000070affa9a7 */ /* 0x0003e6000800003f */
[----:B------:R-:W-:-:S06]  /*176c0*/  UISETP.NE.AND UP0, UPT, UR7, 0x2, UPT ;  /* 0x000000020700788c */ /* 0x000fcc000bf05270 */
[----:B------:R-:W-:-:S13]  /*176d0*/  PLOP3.LUT P1, PT, PT, PT, UP0, 0x80, 0x0 ;  /* 0x000000000000781c */ /* 0x000fda0003f2f008 */
[----:B-1----:R-:W-:Y:S05]  /*176e0*/  @P1 BRA `(.L_x_555) ;  /* 0x0000000000041947 */ /* 0x002fea0003800000 */
[----:B------:R-:W-:Y:S01]  /*176f0*/  BPT.TRAP 0x1 ;  /* 0x000000040000795c */ /* 0x000fe20000300000 */
.L_x_555:
[----:B------:R-:W-:Y:S05]  /*17700*/  @P0 BRA `(.L_x_556) ;  /* 0x0000000000040947 */ /* 0x000fea0003800000 */
[----:B------:R-:W-:Y:S01]  /*17710*/  BPT.TRAP 0x1 ;  /* 0x000000040000795c */ /* 0x000fe20000300000 */
.L_x_556:
[----:B------:R-:W-:Y:S01]  /*17720*/  LEA R13, R4, R13, 0xf ;  /* 0x0000000d040d7211 */ /* 0x000fe200078e78ff */
[----:B------:R-:W-:Y:S01]  /*17730*/  UIADD3 UR14, UP0, UR22, 0xf0, URZ ;  /* 0x000000f0160e7890 */ /* 0x000fe2000ff1e03f */
[----:B------:R-:W-:Y:S01]  /*17740*/  R2UR UR9, R10 ;  /* 0x000000000a0972ca */ /* 0x000fe200000e0000 */
[----:B------:R-:W-:Y:S01]  /*17750*/  UIADD3 UR26, UP1, UR22, 0x1f0, URZ ;  /* 0x000001f0161a7890 */ /* 0x000fe2000ff3e03f */
[----:B------:R-:W-:Y:S01]  /*17760*/  R2UR UR7, R13 ;  /* 0x000000000d0772ca */ /* 0x000fe200000e0000 */
[----:B------:R-:W-:Y:S01]  /*17770*/  UIADD3.X UR15, URZ, UR23, URZ, UP0, !UPT ;  /* 0x000000173f0f7290 */ /* 0x000fe200087fe43f */
[----:B------:R-:W-:Y:S01]  /*17780*/  R2UR UR11, R11 ;  /* 0x000000000b0b72ca */ /* 0x000fe200000e0000 */
[----:B------:R-:W-:Y:S01]  /*17790*/  VIADD R4, R4, 0x1 ;  /* 0x0000000104047836 */ /* 0x000fe20000000000 */
[----:B------:R-:W-:Y:S01]  /*177a0*/  R2UR UR10, R12 ;  /* 0x000000000c0a72ca */ /* 0x000fe200000e0000 */
[----:B------:R-:W-:Y:S01]  /*177b0*/  UIADD3.X UR27, URZ, UR23, URZ, UP1, !UPT ;  /* 0x000000173f1b7290 */ /* 0x000fe20008ffe43f */
[----:B------:R-:W-:Y:S01]  /*177c0*/  R2UR UR12, R9 ;  /* 0x00000000090c72ca */ /* 0x000fe200000e0000 */
[----:B------:R-:W-:Y:S01]  /*177d0*/  UMOV UR16, 0x0 ;  /* 0x0000000000107882 */ /* 0x000fe20000000000 */
[----:B------:R-:W-:Y:S01]  /*177e0*/  IADD3 R14, R14, -0x1, RZ ;  /* 0xffffffff0e0e7810 */ /* 0x000fe20007ffe0ff */
[----:B------:R-:W-:Y:S01]  /*177f0*/  UMOV UR17, 0x10000000 ;  /* 0x1000000000117882 */ /* 0x000fe20000000000 */
[----:B------:R-:W-:Y:S01]  /*17800*/  R2UR UR19, R2 ;  /* 0x00000000021372ca */ /* 0x000fe200000e0000 */
[----:B------:R-:W-:Y:S01]  /*17810*/  VIADD R12, R12, 0x80 ;  /* 0x000000800c0c7836 */ /* 0x000fe20000000000 */
[----:B------:R-:W-:Y:S01]  /*17820*/  ISETP.GT.AND P3, PT, R14, 0x1, PT ;  /* 0x000000010e00780c */ /* 0x000fe20003f64270 */
[----:B------:R-:W-:Y:S01]  /*17830*/  UIADD3 UR8, UR7, 0x100, URZ ;  /* 0x0000010007087890 */ /* 0x000fe2000fffe03f */
[----:B------:R-:W-:Y:S01]  /*17840*/  ISETP.NE.AND P1, PT, R4, 0x5, PT ;  /* 0x000000050400780c */ /* 0x000fe20003f25270 */
[----:B------:R-:W-:-:S03]  /*17850*/  UIADD3 UR7, UR7, 0x28100, URZ ;  /* 0x0002810007077890 */ /* 0x000fc6000fffe03f */
[----:B0-----:R-:W-:Y:S02]  /*17860*/  SEL R10, RZ, 0x1, P1 ;  /* 0x00000001ff0a7807 */ /* 0x001fe40000800000 */
[----:B------:R-:W-:Y:S02]  /*17870*/  SEL R4, R4, RZ, P1 ;  /* 0x000000ff04047207 */ /* 0x000fe40000800000 */
[----:B------:R0:W-:Y:S01]  /*17880*/  UTMALDG.3D [UR8], [UR14], desc[UR16] ;  /* 0x000010080e0075b4 */ /* 0x0001e20008011000 */
[----:B------:R-:W-:Y:S01]  /*17890*/  LOP3.LUT R3, R3, R10, RZ, 0x3c, !PT ;  /* 0x0000000a03037212 */ /* 0x000fe200078e3cff */
[----:B0-----:R-:W-:Y:S01]  /*178a0*/  UMOV UR8, UR7 ;  /* 0x0000000700087c82 */ /* 0x001fe20008000000 */
[----:B------:R-:W-:Y:S02]  /*178b0*/  UMOV UR11, UR19 ;  /* 0x00000013000b7c82 */ /* 0x000fe40008000000 */
[----:B------:R0:W-:Y:S02]  /*178c0*/  UTMALDG.3D [UR8], [UR26], desc[UR16] ;  /* 0x000010081a0075b4 */ /* 0x0001e40008011000 */
[----:B0-----:R-:W-:Y:S05]  /*178d0*/  @P3 BRA `(.L_x_557) ;  /* 0xfffffffc00503947 */ /* 0x001fea000383ffff */
.L_x_553:
[----:B------:R-:W-:Y:S05]  /*178e0*/  BSYNC B1 ;  /* 0x0000000000017941 */ /* 0x000fea0003800000 */
.L_x_552:
[----:B------:R-:W2:Y:S01]  /*178f0*/  LDL.LU R15, [R1+0x200] ;  /* 0x00020000010f7983 */ /* 0x000ea20000300800 */
[----:B------:R-:W-:Y:S01]  /*17900*/  LOP3.LUT P1, RZ, R8, 0xff, RZ, 0xc0, !PT ;  /* 0x000000ff08ff7812 */ /* 0x000fe2000782c0ff */
[----:B------:R-:W-:Y:S02]  /*17910*/  ULDC.64 UR8, c[0x0][0x650] ;  /* 0x0001940000087ab9 */ /* 0x000fe40000000a00 */
[----:B------:R-:W3:Y:S01]  /*17920*/  LDL.LU R13, [R1+0x204] ;  /* 0x00020400010d7983 */ /* 0x000ee20000300800 */
[----:B------:R-:W-:Y:S01]  /*17930*/  IADD3 R6, R6, UR18, RZ ;  /* 0x0000001206067c10 */ /* 0x000fe2000fffe0ff */
[----:B------:R-:W-:Y:S01]  /*17940*/  UISETP.GE.U32.AND UP0, UPT, UR18, 0x5, UPT ;  /* 0x000000051200788c */ /* 0x000fe2000bf06070 */
[----:B------:R-:W-:Y:S01]  /*17950*/  BSSY B1, `(.L_x_558) ;  /* 0x0000074000017945 */ /* 0x000fe20003800000 */
[----:B------:R-:W-:Y:S02]  /*17960*/  MOV R9, 0xffffffff ;  /* 0xffffffff00097802 */ /* 0x000fe40000000f00 */
[----:B------:R-:W-:-:S02]  /*17970*/  PRMT R4, RZ, 0x7610, R4 ;  /* 0x00007610ff047816 */ /* 0x000fc40000000004 */
[----:B------:R-:W-:Y:S02]  /*17980*/  PLOP3.LUT P3, PT, PT, PT, UP0, 0x80, 0x0 ;  /* 0x000000000000781c */ /* 0x000fe40003f6f008 */
[----:B------:R-:W0:Y:S01]  /*17990*/  @P1 S2R R3, SR_CgaCtaId ;  /* 0x0000000000031919 */ /* 0x000e220000008800 */
[----:B------:R-:W-:Y:S02]  /*179a0*/  @P1 MOV R2, 0x400 ;  /* 0x0000040000021802 */ /* 0x000fe40000000f00 */
[----:B------:R-:W-:Y:S02]  /*179b0*/  PRMT R8, RZ, 0x7610, R8 ;  /* 0x00007610ff087816 */ /* 0x000fe40000000008 */
[----:B0-----:R-:W-:-:S04]  /*179c0*/  @P1 LEA R2, R3, R2, 0x18 ;  /* 0x0000000203021211 */ /* 0x001fc800078ec0ff */
[----:B------:R0:W-:Y:S01]  /*179d0*/  @P1 SYNCS.ARRIVE.TRANS64.A1T0 RZ, [R2+URZ+0x68], RZ ;  /* 0x000068ff02ff19a7 */ /* 0x0001e2000810003f */
[----:B------:R-:W-:Y:S01]  /*179e0*/  ISETP.GT.U32.AND P1, PT, R6, 0x4, PT ;  /* 0x000000040600780c */ /* 0x000fe20003f24070 */
[----:B0-----:R-:W-:-:S05]  /*179f0*/  IMAD.U32 R2, RZ, RZ, UR18 ;  /* 0x00000012ff027e24 */ /* 0x001fca000f8e00ff */
[----:B------:R-:W-:Y:S01]  /*17a00*/  ISETP.LT.U32.AND P1, PT, R2, 0x5, P1 ;  /* 0x000000050200780c */ /* 0x000fe20000f21070 */
[----:B------:R-:W-:-:S04]  /*17a10*/  IMAD.WIDE.U32 R2, R6, -0x33333333, RZ ;  /* 0xcccccccd06027825 */ /* 0x000fc800078e00ff */
[----:B------:R-:W-:Y:S01]  /*17a20*/  IMAD.MOV.U32 R2, RZ, RZ, -0x1 ;  /* 0xffffffffff027424 */ /* 0x000fe200078e00ff */
[----:B------:R-:W-:Y:S02]  /*17a30*/  SHF.R.U32.HI R5, RZ, 0x2, R3 ;  /* 0x00000002ff057819 */ /* 0x000fe40000011603 */
[----:B------:R-:W-:-:S03]  /*17a40*/  SEL R3, RZ, 0x1, !P1 ;  /* 0x00000001ff037807 */ /* 0x000fc60004800000 */
[----:B------:R-:W-:Y:S01]  /*17a50*/  IMAD R6, R5, -0x5, R6 ;  /* 0xfffffffb05067824 */ /* 0x000fe200078e0206 */
[----:B------:R-:W-:Y:S02]  /*17a60*/  LOP3.LUT R0, R0, R3, RZ, 0x3c, !PT ;  /* 0x0000000300007212 */ /* 0x000fe400078e3cff */
[----:B------:R-:W-:Y:S02]  /*17a70*/  MOV R3, 0xffffffff ;  /* 0xffffffff00037802 */ /* 0x000fe40000000f00 */
[----:B------:R-:W-:Y:S02]  /*17a80*/  @P3 LOP3.LUT R0, R0, 0x1, R5, 0x78, !PT ;  /* 0x0000000100003812 */ /* 0x000fe400078e7805 */
[----:B---3--:R-:W-:-:S04]  /*17a90*/  IADD3 R13, P1, R13, UR20, RZ ;  /* 0x000000140d0d7c10 */ /* 0x008fc8000ff3e0ff */
[----:B--2---:R-:W-:Y:S01]  /*17aa0*/  IADD3.X R15, R15, UR13, RZ, P1, !PT ;  /* 0x0000000d0f0f7c10 */ /* 0x004fe20008ffe4ff */
[----:B------:R0:W-:Y:S01]  /*17ab0*/  STL [R1+0x204], R13 ;  /* 0x0002040d01007387 */ /* 0x0001e20000100800 */
[----:B------:R-:W-:-:S03]  /*17ac0*/  ISETP.GE.U32.AND P1, PT, R13, UR8, PT ;  /* 0x000000080d007c0c */ /* 0x000fc6000bf26070 */
[----:B------:R0:W-:Y:S01]  /*17ad0*/  STL [R1+0x200], R15 ;  /* 0x0002000f01007387 */ /* 0x0001e20000100800 */
[----:B------:R-:W-:-:S13]  /*17ae0*/  ISETP.GE.U32.AND.EX P1, PT, R15, UR9, PT, P1 ;  /* 0x000000090f007c0c */ /* 0x000fda000bf26110 */
[----:B0-----:R-:W-:Y:S05]  /*17af0*/  @P1 BRA `(.L_x_559) ;  /* 0x0000000400641947 */ /* 0x001fea0003800000 */
[----:B------:R-:W0:Y:S01]  /*17b00*/  S2R R7, SR_CTAID.X ;  /* 0x0000000000077919 */ /* 0x000e220000002500 */
[----:B------:R-:W-:Y:S01]  /*17b10*/  ULDC UR7, c[0x0][0x150] ;  /* 0x0000540000077ab9 */ /* 0x000fe20000000800 */
[----:B------:R-:W1:Y:S01]  /*17b20*/  LDC R4, c[0x0][0x144] ;  /* 0x00005100ff047b82 */ /* 0x000e620000000800 */
[----:B------:R-:W-:Y:S01]  /*17b30*/  UISETP.NE.AND UP0, UPT, UR46, URZ, UPT ;  /* 0x0000003f2e00728c */ /* 0x000fe2000bf05270 */
[----:B------:R-:W2:Y:S01]  /*17b40*/  S2R R5, SR_CTAID.Y ;  /* 0x0000000000057919 */ /* 0x000ea20000002600 */
[----:B------:R-:W-:Y:S01]  /*17b50*/  ULDC.64 UR8, c[0x0][0x628] ;  /* 0x00018a0000087ab9 */ /* 0x000fe20000000a00 */
[----:B------:R-:W-:-:S03]  /*17b60*/  ULDC UR10, c[0x0][0x630] ;  /* 0x00018c00000a7ab9 */ /* 0x000fc60000000800 */
[----:B------:R-:W-:Y:S01]  /*17b70*/  PLOP3.LUT P1, PT, PT, PT, UP0, 0x80, 0x0 ;  /* 0x000000000000781c */ /* 0x000fe20003f2f008 */
[----:B------:R-:W3:Y:S01]  /*17b80*/  LDC R10, c[0x0][0x148] ;  /* 0x00005200ff0a7b82 */ /* 0x000ee20000000800 */
[----:B0-----:R-:W-:Y:S02]  /*17b90*/  I2FP.F32.U32 R2, R7 ;  /* 0x0000000700027245 */ /* 0x001fe40000201000 */
[----:B--2---:R-:W-:-:S03]  /*17ba0*/  I2FP.F32.U32 R3, R5 ;  /* 0x0000000500037245 */ /* 0x004fc60000201000 */
[----:B------:R-:W-:Y:S01]  /*17bb0*/  FMUL R2, R2, UR7 ;  /* 0x0000000702027c20 */ /* 0x000fe20008400000 */
[----:B------:R-:W-:Y:S02]  /*17bc0*/  ULDC UR7, c[0x0][0x154] ;  /* 0x0000550000077ab9 */ /* 0x000fe40000000800 */
[----:B------:R-:W-:-:S03]  /*17bd0*/  FMUL R9, R3, UR7 ;  /* 0x0000000703097c20 */ /* 0x000fc60008400000 */
[----:B------:R-:W0:Y:S08]  /*17be0*/  F2I.U32.TRUNC.NTZ R2, R2 ;  /* 0x0000000200027305 */ /* 0x000e30000020f000 */
[----:B------:R-:W2:Y:S01]  /*17bf0*/  F2I.U32.TRUNC.NTZ R9, R9 ;  /* 0x0000000900097305 */ /* 0x000ea2000020f000 */
[----:B0-----:R-:W-:Y:S02]  /*17c00*/  IMAD.MOV R3, RZ, RZ, -R2 ;  /* 0x000000ffff037224 */ /* 0x001fe400078e0a02 */
[----:B------:R-:W-:-:S02]  /*17c10*/  IMAD.MOV.U32 R2, RZ, RZ, R13 ;  /* 0x000000ffff027224 */ /* 0x000fc400078e000d */
[----:B-1----:R-:W-:Y:S01]  /*17c20*/  IMAD R7, R4, R3, R7 ;  /* 0x0000000304077224 */ /* 0x002fe200078e0207 */
[----:B--2---:R-:W-:-:S05]  /*17c30*/  IADD3 R3, -R9, RZ, RZ ;  /* 0x000000ff09037210 */ /* 0x004fca0007ffe1ff */
[----:B---3--:R-:W-:Y:S01]  /*17c40*/  @P1 IMAD R7, R10, R3, R5 ;  /* 0x000000030a071224 */ /* 0x008fe200078e0205 */
[----:B------:R-:W-:Y:S02]  /*17c50*/  ISETP.NE.U32.AND P1, PT, RZ, UR8, PT ;  /* 0x00000008ff007c0c */ /* 0x000fe4000bf25070 */
[----:B------:R-:W-:Y:S02]  /*17c60*/  MOV R3, R15 ;  /* 0x0000000f00037202 */ /* 0x000fe40000000f00 */
[----:B------:R-:W-:-:S13]  /*17c70*/  ISETP.NE.AND.EX P1, PT, RZ, UR9, PT, P1 ;  /* 0x00000009ff007c0c */ /* 0x000fda000bf25310 */
[----:B------:R-:W-:Y:S05]  /*17c80*/  @!P1 BRA `(.L_x_560) ;  /* 0x0000000000289947 */ /* 0x000fea0003800000 */
[----:B------:R-:W-:Y:S02]  /*17c90*/  ULDC UR7, c[0x0][0x634] ;  /* 0x00018d0000077ab9 */ /* 0x000fe40000000800 */
[----:B------:R-:W-:-:S05]  /*17ca0*/  IADD3 R3, P1, R13, UR7, RZ ;  /* 0x000000070d037c10 */ /* 0x000fca000ff3e0ff */
[----:B------:R-:W-:-:S04]  /*17cb0*/  IMAD.X R9, RZ, RZ, R15, P1 ;  /* 0x000000ffff097224 */ /* 0x000fc800008e060f */
[----:B------:R-:W-:-:S04]  /*17cc0*/  IMAD.WIDE.U32 R4, R9, UR8, RZ ;  /* 0x0000000809047c25 */ /* 0x000fc8000f8e00ff */
[----:B------:R-:W-:-:S04]  /*17cd0*/  IMAD.WIDE.U32 R4, P1, R3, UR9, R4 ;  /* 0x0000000903047c25 */ /* 0x000fc8000f820004 */
[----:B------:R-:W-:-:S04]  /*17ce0*/  IMAD.WIDE.U32 R2, R3, UR8, RZ ;  /* 0x0000000803027c25 */ /* 0x000fc8000f8e00ff */
[----:B------:R-:W-:Y:S01]  /*17cf0*/  IMAD.MOV.U32 R2, RZ, RZ, R5 ;  /* 0x000000ffff027224 */ /* 0x000fe200078e0005 */
[----:B------:R-:W-:Y:S02]  /*17d00*/  IADD3 RZ, P3, R3, R4, RZ ;  /* 0x0000000403ff7210 */ /* 0x000fe40007f7e0ff */
[----:B------:R-:W-:-:S03]  /*17d10*/  IADD3.X R3, RZ, RZ, RZ, P1, !PT ;  /* 0x000000ffff037210 */ /* 0x000fc60000ffe4ff */
[----:B------:R-:W-:-:S08]  /*17d20*/  IMAD.WIDE.U32.X R2, R9, UR9, R2, P3 ;  /* 0x0000000909027c25 */ /* 0x000fd000098e0402 */
.L_x_560:
[--C-:B------:R-:W-:Y:S01]  /*17d30*/  SHF.R.U64 R9, R2, UR10, R3.reuse ;  /* 0x0000000a02097c19 */ /* 0x100fe20008001203 */
[----:B------:R-:W-:Y:S01]  /*17d40*/  ULDC.64 UR8, c[0x0][0x620] ;  /* 0x0001880000087ab9 */ /* 0x000fe20000000a00 */
[----:B------:R-:W-:Y:S01]  /*17d50*/  SHF.R.U32.HI R2, RZ, UR10, R3 ;  /* 0x0000000aff027c19 */ /* 0x000fe20008011603 */
[----:B------:R-:W-:Y:S01]  /*17d60*/  ULDC UR7, c[0x0][0x618] ;  /* 0x0001860000077ab9 */ /* 0x000fe20000000800 */
[----:B------:R-:W-:Y:S02]  /*17d70*/  IADD3 R11, P1, RZ, -R9, RZ ;  /* 0x80000009ff0b7210 */ /* 0x000fe40007f3e0ff */
[----:B------:R-:W-:Y:S02]  /*17d80*/  MOV R3, R15 ;  /* 0x0000000f00037202 */ /* 0x000fe40000000f00 */
[----:B------:R-:W-:-:S05]  /*17d90*/  IADD3.X R2, RZ, ~R2, RZ, P1, !PT ;  /* 0x80000002ff027210 */ /* 0x000fca0000ffe4ff */
[----:B------:R-:W-:-:S04]  /*17da0*/  IMAD R2, R2, UR8, RZ ;  /* 0x0000000802027c24 */ /* 0x000fc8000f8e02ff */
[----:B------:R-:W-:Y:S02]  /*17db0*/  IMAD R5, R11, UR9, R2 ;  /* 0x000000090b057c24 */ /* 0x000fe4000f8e0202 */
[----:B------:R-:W-:-:S04]  /*17dc0*/  IMAD.MOV.U32 R2, RZ, RZ, R13 ;  /* 0x000000ffff027224 */ /* 0x000fc800078e000d */
[----:B------:R-:W-:Y:S01]  /*17dd0*/  IMAD.WIDE.U32 R2, R11, UR8, R2 ;  /* 0x000000080b027c25 */ /* 0x000fe2000f8e0002 */
[----:B------:R-:W-:Y:S02]  /*17de0*/  ULDC.64 UR8, c[0x0][0x640] ;  /* 0x0001900000087ab9 */ /* 0x000fe40000000a00 */
[----:B------:R-:W-:Y:S01]  /*17df0*/  ISETP.NE.U32.AND P1, PT, RZ, UR8, PT ;  /* 0x00000008ff007c0c */ /* 0x000fe2000bf25070 */
[----:B------:R-:W-:-:S03]  /*17e00*/  IMAD.IADD R3, R3, 0x1, R5 ;  /* 0x0000000103037824 */ /* 0x000fc600078e0205 */
[----:B------:R-:W-:Y:S02]  /*17e10*/  ISETP.NE.AND.EX P1, PT, RZ, UR9, PT, P1 ;  /* 0x00000009ff007c0c */ /* 0x000fe4000bf25310 */
[--C-:B------:R-:W-:Y:S02]  /*17e20*/  SHF.R.U64 R10, R2, UR7, R3.reuse ;  /* 0x00000007020a7c19 */ /* 0x100fe40008001203 */
[----:B------:R-:W-:Y:S01]  /*17e30*/  SHF.R.U32.HI R3, RZ, UR7, R3 ;  /* 0x00000007ff037c19 */ /* 0x000fe20008011603 */
[----:B------:R-:W-:-:S03]  /*17e40*/  ULDC UR7, c[0x0][0x608] ;  /* 0x0001820000077ab9 */ /* 0x000fc60000000800 */
[--C-:B------:R-:W-:Y:S02]  /*17e50*/  SHF.R.U64 R12, R10, UR7, R3.reuse ;  /* 0x000000070a0c7c19 */ /* 0x100fe40008001203 */
[----:B------:R-:W-:Y:S01]  /*17e60*/  SHF.R.U32.HI R3, RZ, UR7, R3 ;  /* 0x00000007ff037c19 */ /* 0x000fe20008011603 */
[----:B------:R-:W-:-:S03]  /*17e70*/  ULDC UR7, c[0x0][0x658] ;  /* 0x0001960000077ab9 */ /* 0x000fc60000000800 */
[--C-:B------:R-:W-:Y:S02]  /*17e80*/  SHF.R.U32.HI R13, RZ, UR7, R3.reuse ;  /* 0x00000007ff0d7c19 */ /* 0x100fe40008011603 */
[----:B------:R-:W-:-:S03]  /*17e90*/  SHF.R.U64 R11, R12, UR7, R3 ;  /* 0x000000070c0b7c19 */ /* 0x000fc60008001203 */
[----:B------:R-:W-:Y:S01]  /*17ea0*/  IMAD.MOV.U32 R3, RZ, RZ, R13 ;  /* 0x000000ffff037224 */ /* 0x000fe200078e000d */
[----:B------:R-:W-:Y:S01]  /*17eb0*/  MOV R2, R11 ;  /* 0x0000000b00027202 */ /* 0x000fe20000000f00 */
[----:B------:R-:W-:Y:S06]  /*17ec0*/  @!P1 BRA `(.L_x_561) ;  /* 0x0000000000289947 */ /* 0x000fec0003800000 */
[----:B------:R-:W-:Y:S02]  /*17ed0*/  ULDC UR7, c[0x0][0x64c] ;  /* 0x0001930000077ab9 */ /* 0x000fe40000000800 */
[----:B------:R-:W-:-:S04]  /*17ee0*/  IADD3 R3, P1, R11, UR7, RZ ;  /* 0x000000070b037c10 */ /* 0x000fc8000ff3e0ff */
[----:B------:R-:W-:-:S05]  /*17ef0*/  IADD3.X R13, RZ, R13, RZ, P1, !PT ;  /* 0x0000000dff0d7210 */ /* 0x000fca0000ffe4ff */
[----:B------:R-:W-:-:S04]  /*17f00*/  IMAD.WIDE.U32 R4, R13, UR8, RZ ;  /* 0x000000080d047c25 */ /* 0x000fc8000f8e00ff */
[----:B------:R-:W-:-:S04]  /*17f10*/  IMAD.WIDE.U32 R4, P1, R3, UR9, R4 ;  /* 0x0000000903047c25 */ /* 0x000fc8000f820004 */
[----:B------:R-:W-:Y:S01]  /*17f20*/  IMAD.WIDE.U32 R2, R3, UR8, RZ ;  /* 0x0000000803027c25 */ /* 0x000fe2000f8e00ff */
[----:B------:R-:W-:-:S04]  /*17f30*/  MOV R2, R5 ;  /* 0x0000000500027202 */ /* 0x000fc80000000f00 */
[----:B------:R-:W-:Y:S01]  /*17f40*/  IADD3 RZ, P3, R3, R4, RZ ;  /* 0x0000000403ff7210 */ /* 0x000fe20007f7e0ff */
[----:B------:R-:W-:-:S04]  /*17f50*/  IMAD.X R3, RZ, RZ, RZ, P1 ;  /* 0x000000ffff037224 */ /* 0x000fc800008e06ff */
[----:B------:R-:W-:-:S08]  /*17f60*/  IMAD.WIDE.U32.X R2, R13, UR9, R2, P3 ;  /* 0x000000090d027c25 */ /* 0x000fd000098e0402 */
.L_x_561:
[----:B------:R-:W-:Y:S01]  /*17f70*/  ULDC UR7, c[0x0][0x648] ;  /* 0x0001920000077ab9 */ /* 0x000fe20000000800 */
[----:B------:R-:W-:Y:S01]  /*17f80*/  LOP3.LUT R12, R12, UR6, RZ, 0xc0, !PT ;  /* 0x000000060c0c7c12 */ /* 0x000fe2000f8ec0ff */
[----:B------:R-:W-:Y:S01]  /*17f90*/  UISETP.NE.AND UP0, UPT, UR46, URZ, UPT ;  /* 0x0000003f2e00728c */ /* 0x000fe2000bf05270 */
[----:B------:R-:W-:Y:S01]  /*17fa0*/  SHF.R.U64 R3, R2, UR7, R3 ;  /* 0x0000000702037c19 */ /* 0x000fe20008001203 */
[----:B------:R-:W-:Y:S01]  /*17fb0*/  ULDC UR7, c[0x0][0x638] ;  /* 0x00018e0000077ab9 */ /* 0x000fe20000000800 */
[----:B------:R-:W-:-:S03]  /*17fc0*/  LOP3.LUT R4, R10, UR4, RZ, 0xc0, !PT ;  /* 0x000000040a047c12 */ /* 0x000fc6000f8ec0ff */
[----:B------:R-:W-:Y:S01]  /*17fd0*/  IMAD.MOV R2, RZ, RZ, -R3 ;  /* 0x000000ffff027224 */ /* 0x000fe200078e0a03 */
[----:B------:R-:W-:Y:S01]  /*17fe0*/  PLOP3.LUT P1, PT, PT, PT, UP0, 0x40, 0x0 ;  /* 0x000000000000781c */ /* 0x000fe20003f2e808 */
[----:B------:R-:W-:Y:S01]  /*17ff0*/  IMAD R12, R3, UR5, R12 ;  /* 0x00000005030c7c24 */ /* 0x000fe2000f8e020c */
[----:B------:R-:W-:Y:S01]  /*18000*/  PLOP3.LUT P3, PT, PT, PT, UP0, 0x40, 0x0 ;  /* 0x000000000000781c */ /* 0x000fe20003f6e808 */
[----:B------:R-:W-:Y:S01]  /*18010*/  IMAD R11, R2, UR7, R11 ;  /* 0x00000007020b7c24 */ /* 0x000fe2000f8e020b */
[----:B------:R-:W-:Y:S02]  /*18020*/  ULDC UR7, c[0x0][0x610] ;  /* 0x0001840000077ab9 */ /* 0x000fe40000000800 */
[----:B------:R-:W-:Y:S01]  /*18030*/  IMAD R7, R12, UR7, R7 ;  /* 0x000000070c077c24 */ /* 0x000fe2000f8e0207 */
[----:B------:R-:W-:Y:S02]  /*18040*/  ULDC UR7, c[0x0][0x600] ;  /* 0x0001800000077ab9 */ /* 0x000fe40000000800 */
[----:B------:R-:W-:-:S05]  /*18050*/  IMAD R4, R11, UR7, R4 ;  /* 0x000000070b047c24 */ /* 0x000fca000f8e0204 */
[----:B------:R-:W-:Y:S02]  /*18060*/  SEL R2, R4, R7, P1 ;  /* 0x0000000704027207 */ /* 0x000fe40000800000 */
[----:B------:R-:W-:Y:S02]  /*18070*/  SEL R3, R7, R4, P3 ;  /* 0x0000000407037207 */ /* 0x000fe40001800000 */
[----:B------:R-:W-:-:S07]  /*18080*/  MOV R4, 0x1 ;  /* 0x0000000100047802 */ /* 0x000fce0000000f00 */
.L_x_559:
[----:B------:R-:W-:Y:S05]  /*18090*/  BSYNC B1 ;  /* 0x0000000000017941 */ /* 0x000fea0003800000 */
.L_x_558:
[----:B------:R-:W-:-:S13]  /*180a0*/  LOP3.LUT P1, RZ, R4, 0xff, RZ, 0xc0, !PT ;  /* 0x000000ff04ff7812 */ /* 0x000fda000782c0ff */
[----:B------:R-:W-:Y:S05]  /*180b0*/  @P1 BRA `(.L_x_562) ;  /* 0xfffffff400241947 */ /* 0x000fea000383ffff */
[----:B------:R-:W-:Y:S05]  /*180c0*/  BSYNC B0 ;  /* 0x0000000000007941 */ /* 0x000fea0003800000 */
.L_x_550:
[----:B------:R-:W-:-:S03]  /*180d0*/  UMOV UR7, 0xffffffff ;  /* 0xffffffff00077882 */ /* 0x000fc60000000000 */
[----:B------:R-:W-:Y:S05]  /*180e0*/  BRA.DIV UR7, `(.L_x_563) ;  /* 0x00000006073c7947 */ /* 0x000fea000b800000 */
[----:B------:R-:W-:-:S13]  /*180f0*/  ELECT P6, URZ, PT ;  /* 0x00000000003f782f */ /* 0x000fda00038c0000 */
.L_x_578:
[----:B------:R-:W-:Y:S04]  /*18100*/  BSSY B0, `(.L_x_564) ;  /* 0x0000035000007945 */ /* 0x000fe80003800000 */
[----:B------:R-:W-:Y:S05]  /*18110*/  @!P6 BRA `(.L_x_565) ;  /* 0x0000000000cce947 */ /* 0x000fea0003800000 */
[----:B------:R-:W-:-:S04]  /*18120*/  ULOP3.LUT UR7, UR40, 0x2, URZ, 0xfc, !UPT ;  /* 0x0000000228077892 */ /* 0x000fc8000f8efc3f */
[----:B------:R-:W-:-:S06]  /*18130*/  UISETP.NE.AND UP0, UPT, UR7, 0x3, UPT ;  /* 0x000000030700788c */ /* 0x000fcc000bf05270 */
[----:B------:R-:W-:-:S13]  /*18140*/  PLOP3.LUT P0, PT, PT, PT, UP0, 0x80, 0x0 ;  /* 0x000000000000781c */ /* 0x000fda0003f0f008 */
[----:B------:R-:W-:Y:S05]  /*18150*/  @!P0 BRA `(.L_x_566) ;  /* 0x0000000000048947 */ /* 0x000fea0003800000 */
[----:B------:R-:W-:Y:S01]  /*18160*/  BPT.TRAP 0x1 ;  /* 0x000000040000795c */ /* 0x000fe20000300000 */
.L_x_566:
[----:B------:R-:W0:Y:S01]  /*18170*/  S2R R3, SR_CgaCtaId ;  /* 0x0000000000037919 */ /* 0x000e220000008800 */
[----:B------:R-:W-:-:S04]  /*18180*/  MOV R2, 0x400 ;  /* 0x0000040000027802 */ /* 0x000fc80000000f00 */
[----:B0-----:R-:W-:Y:S02]  /*18190*/  LEA R3, R3, R2, 0x18 ;  /* 0x0000000203037211 */ /* 0x001fe400078ec0ff */
[----:B------:R-:W-:-:S03]  /*181a0*/  SHF.L.U32 R2, R0, 0x1f, RZ ;  /* 0x0000001f00027819 */ /* 0x000fc600000006ff */
[----:B------:R-:W-:-:S05]  /*181b0*/  VIADD R3, R3, 0x28 ;  /* 0x0000002803037836 */ /* 0x000fca0000000000 */
[----:B------:R-:W-:-:S04]  /*181c0*/  LEA R5, R6, R3, 0x3 ;  /* 0x0000000306057211 */ /* 0x000fc800078e18ff */
[----:B------:R-:W0:Y:S02]  /*181d0*/  SYNCS.PHASECHK.TRANS64.TRYWAIT P0, [R5+URZ], R2 ;  /* 0x00000002050075a7 */ /* 0x000e24000800017f */
[----:B0-----:R-:W-:Y:S05]  /*181e0*/  @!P0 BRA `(.L_x_567) ;  /* 0x00000004001c8947 */ /* 0x001fea0003800000 */
.L_x_579:
[----:B------:R-:W-:-:S05]  /*181f0*/  VIADD R6, R6, 0x1 ;  /* 0x0000000106067836 */ /* 0x000fca0000000000 */
[----:B------:R-:W-:-:S04]  /*18200*/  ISETP.NE.AND P0, PT, R6, 0x5, PT ;  /* 0x000000050600780c */ /* 0x000fc80003f05270 */
[----:B0-----:R-:W-:Y:S02]  /*18210*/  SEL R5, RZ, 0x1, P0 ;  /* 0x00000001ff057807 */ /* 0x001fe40000000000 */
[----:B------:R-:W-:Y:S02]  /*18220*/  SEL R6, R6, RZ, P0 ;  /* 0x000000ff06067207 */ /* 0x000fe40000000000 */
[----:B------:R-:W-:Y:S02]  /*18230*/  LOP3.LUT R5, R0, R5, RZ, 0x3c, !PT ;  /* 0x0000000500057212 */ /* 0x000fe400078e3cff */
[----:B------:R-:W-:Y:S02]  /*18240*/  LEA R7, R6, R3, 0x3 ;  /* 0x0000000306077211 */ /* 0x000fe400078e18ff */
[----:B------:R-:W-:-:S04]  /*18250*/  SHF.L.U32 R0, R5, 0x1f, RZ ;  /* 0x0000001f05007819 */ /* 0x000fc800000006ff */
[----:B------:R-:W0:Y:S02]  /*18260*/  SYNCS.PHASECHK.TRANS64.TRYWAIT P0, [R7+URZ], R0 ;  /* 0x00000000070075a7 */ /* 0x000e24000800017f */
[----:B0-----:R-:W-:Y:S05]  /*18270*/  @!P0 BRA `(.L_x_568) ;  /* 0x00000004000c8947 */ /* 0x001fea0003800000 */
.L_x_580:
[----:B0-----:R-:W-:-:S05]  /*18280*/  VIADD R0, R6, 0x1 ;  /* 0x0000000106007836 */ /* 0x001fca0000000000 */
[----:B------:R-:W-:-:S04]  /*18290*/  ISETP.NE.AND P0, PT, R0, 0x5, PT ;  /* 0x000000050000780c */ /* 0x000fc80003f05270 */
[----:B------:R-:W-:Y:S02]  /*182a0*/  SEL R2, RZ, 0x1, P0 ;  /* 0x00000001ff027807 */ /* 0x000fe40000000000 */
[----:B------:R-:W-:Y:S02]  /*182b0*/  SEL R4, R0, RZ, P0 ;  /* 0x000000ff00047207 */ /* 0x000fe40000000000 */
[----:B------:R-:W-:Y:S02]  /*182c0*/  LOP3.LUT R5, R5, R2, RZ, 0x3c, !PT ;  /* 0x0000000205057212 */ /* 0x000fe400078e3cff */
[----:B------:R-:W-:Y:S02]  /*182d0*/  LEA R7, R4, R3, 0x3 ;  /* 0x0000000304077211 */ /* 0x000fe400078e18ff */
[----:B------:R-:W-:-:S04]  /*182e0*/  SHF.L.U32 R0, R5, 0x1f, RZ ;  /* 0x0000001f05007819 */ /* 0x000fc800000006ff */
[----:B------:R-:W0:Y:S02]  /*182f0*/  SYNCS.PHASECHK.TRANS64.TRYWAIT P0, [R7+URZ], R0 ;  /* 0x00000000070075a7 */ /* 0x000e24000800017f */
[----:B0-----:R-:W-:Y:S05]  /*18300*/  @!P0 BRA `(.L_x_569) ;  /* 0x0000000000fc8947 */ /* 0x001fea0003800000 */
.L_x_581:
        /* <DEDUP_REMOVED lines=9> */
.L_x_582:
[----:B0-----:R-:W-:-:S05]  /*183a0*/  VIADD R0, R4, 0x1 ;  /* 0x0000000104007836 */ /* 0x001fca0000000000 */
[----:B------:R-:W-:-:S04]  /*183b0*/  ISETP.NE.AND P0, PT, R0, 0x5, PT ;  /* 0x000000050000780c */ /* 0x000fc80003f05270 */
[----:B------:R-:W-:Y:S02]  /*183c0*/  SEL R2, RZ, 0x1, P0 ;  /* 0x00000001ff027807 */ /* 0x000fe40000000000 */
[----:B------:R-:W-:Y:S02]  /*183d0*/  SEL R0, R0, RZ, P0 ;  /* 0x000000ff00007207 */ /* 0x000fe40000000000 */
[----:B------:R-:W-:Y:S02]  /*183e0*/  LOP3.LUT R2, R5, R2, RZ, 0x3c, !PT ;  /* 0x0000000205027212 */ /* 0x000fe400078e3cff */
[----:B------:R-:W-:Y:S02]  /*183f0*/  LEA R3, R0, R3, 0x3 ;  /* 0x0000000300037211 */ /* 0x000fe400078e18ff */
[----:B------:R-:W-:-:S07]  /*18400*/  SHF.L.U32 R0, R2, 0x1f, RZ ;  /* 0x0000001f02007819 */ /* 0x000fce00000006ff */
.L_x_571:
[----:B0-----:R0:W1:Y:S02]  /*18410*/  SYNCS.PHASECHK.TRANS64.TRYWAIT P0, [R3+URZ], R0 ;  /* 0x00000000030075a7 */ /* 0x001064000800017f */
[----:B-1----:R-:W-:Y:S05]  /*18420*/  @!P0 NANOSLEEP.SYNCS 0x989680 ;  /* 0x009896800000895d */ /* 0x002fea0003900000 */
[----:B------:R-:W1:Y:S02]  /*18430*/  @!P0 SYNCS.PHASECHK.TRANS64 P0, [R3+URZ], R0 ;  /* 0x00000000030085a7 */ /* 0x000e64000800007f */
[----:B-1----:R-:W-:Y:S05]  /*18440*/  @!P0 BRA `(.L_x_571) ;  /* 0xfffffffc00f08947 */ /* 0x002fea000383ffff */
.L_x_565:
[----:B------:R-:W-:Y:S05]  /*18450*/  BSYNC B0 ;  /* 0x0000000000007941 */ /* 0x000fea0003800000 */
.L_x_564:
[----:B------:R-:W-:Y:S05]  /*18460*/  EXIT ;  /* 0x000000000000794d */ /* 0x000fea0003800000 */
.L_x_17:
[----:B-1----:R1:W3:Y:S02]  /*18470*/  SYNCS.PHASECHK.TRANS64.TRYWAIT P1, [R3+URZ], R2 ;  /* 0x00000002030075a7 */ /* 0x0022e4000802017f */
[----:B---3--:R-:W-:Y:S05]  /*18480*/  @!P1 NANOSLEEP.SYNCS 0x989680 ;  /* 0x009896800000995d */ /* 0x008fea0003900000 */
[----:B------:R-:W3:Y:S02]  /*18490*/  @!P1 SYNCS.PHASECHK.TRANS64 P1, [R3+URZ], R2 ;  /* 0x00000002030095a7 */ /* 0x000ee4000802007f */
[----:B---3--:R-:W-:Y:S05]  /*184a0*/  @!P1 BRA `(.L_x_17) ;  /* 0xfffffffc00f09947 */ /* 0x008fea000383ffff */
[----:B------:R-:W-:Y:S05]  /*184b0*/  BRA `(.L_x_16) ;  /* 0xfffffe8c00f47947 */ /* 0x000fea000383ffff */
.L_x_22:
[----:B-1----:R1:W2:Y:S02]  /*184c0*/  SYNCS.PHASECHK.TRANS64.TRYWAIT P1, [R2+URZ], R3 ;  /* 0x00000003020075a7 */ /* 0x0022a4000802017f */
[----:B--2---:R-:W-:Y:S05]  /*184d0*/  @!P1 NANOSLEEP.SYNCS 0x989680 ;  /* 0x009896800000995d */ /* 0x004fea0003900000 */
[----:B------:R-:W2:Y:S02]  /*184e0*/  @!P1 SYNCS.PHASECHK.TRANS64 P1, [R2+URZ], R3 ;  /* 0x00000003020095a7 */ /* 0x000ea4000802007f */
[----:B--2---:R-:W-:Y:S05]  /*184f0*/  @!P1 BRA `(.L_x_22) ;  /* 0xfffffffc00f09947 */ /* 0x004fea000383ffff */
[----:B------:R-:W-:Y:S05]  /*18500*/  BRA `(.L_x_21) ;  /* 0xfffffec400707947 */ /* 0x000fea000383ffff */
.L_x_551:
[----:B------:R-:W-:Y:S01]  /*18510*/  BSSY B1, `(.L_x_572) ;  /* 0x0000006000017945 */ /* 0x000fe20003800000 */
[----:B------:R-:W-:-:S07]  /*18520*/  IMAD.MOV.U32 R15, RZ, RZ, -0x1 ;  /* 0xffffffffff0f7424 */ /* 0x000fce00078e00ff */
[----:B------:R-:W-:Y:S05]  /*18530*/  WARPSYNC.COLLECTIVE R15, `(.L_x_573) ;  /* 0x000000000f0c7348 */ /* 0x000fea0003c00000 */
[----:B------:R-:W-:Y:S02]  /*18540*/  ELECT P6, UR62, PT ;  /* 0x00000000003e782f */ /* 0x000fe400038c0000 */
[----:B------:R-:W-:Y:S01]  /*18550*/  MOV R14, UR62 ;  /* 0x0000003e000e7c02 */ /* 0x000fe20008000f00 */
[----:B------:R-:W-:Y:S10]  /*18560*/  ENDCOLLECTIVE ;  /* 0x000000000000791b */ /* 0x000ff40003800000 */
.L_x_573:
[----:B------:R-:W-:Y:S05]  /*18570*/  BSYNC B1 ;  /* 0x0000000000017941 */ /* 0x000fea0003800000 */
.L_x_572:
[----:B------:R-:W-:Y:S05]  /*18580*/  BRA `(.L_x_574) ;  /* 0xffffffec00fc7947 */ /* 0x000fea000383ffff */
.L_x_554:
[----:B0-----:R0:W1:Y:S02]  /*18590*/  SYNCS.PHASECHK.TRANS64.TRYWAIT P1, [R10+URZ+0x28], R5 ;  /* 0x000028050a0075a7 */ /* 0x001064000802017f */
[----:B-1----:R-:W-:Y:S05]  /*185a0*/  @!P1 NANOSLEEP.SYNCS 0x989680 ;  /* 0x009896800000995d */ /* 0x002fea0003900000 */
[----:B------:R-:W1:Y:S02]  /*185b0*/  @!P1 SYNCS.PHASECHK.TRANS64 P1, [R10+URZ+0x28], R5 ;  /* 0x000028050a0095a7 */ /* 0x000e64000802007f */
[----:B-1----:R-:W-:Y:S05]  /*185c0*/  @!P1 BRA `(.L_x_554) ;  /* 0xfffffffc00f09947 */ /* 0x002fea000383ffff */
[----:B------:R-:W-:Y:S05]  /*185d0*/  BRA `(.L_x_575) ;  /* 0xfffffff000307947 */ /* 0x000fea000383ffff */
.L_x_563:
[----:B------:R-:W-:Y:S01]  /*185e0*/  BSSY B0, `(.L_x_576) ;  /* 0x0000006000007945 */ /* 0x000fe20003800000 */
[----:B------:R-:W-:-:S07]  /*185f0*/  MOV R15, 0xffffffff ;  /* 0xffffffff000f7802 */ /* 0x000fce0000000f00 */
[----:B------:R-:W-:Y:S05]  /*18600*/  WARPSYNC.COLLECTIVE R15, `(.L_x_577) ;  /* 0x000000000f0c7348 */ /* 0x000fea0003c00000 */
[----:B------:R-:W-:Y:S02]  /*18610*/  ELECT P6, UR62, PT ;  /* 0x00000000003e782f */ /* 0x000fe400038c0000 */
[----:B------:R-:W-:Y:S01]  /*18620*/  MOV R14, UR62 ;  /* 0x0000003e000e7c02 */ /* 0x000fe20008000f00 */
[----:B------:R-:W-:Y:S10]  /*18630*/  ENDCOLLECTIVE ;  /* 0x000000000000791b */ /* 0x000ff40003800000 */
.L_x_577:
[----:B------:R-:W-:Y:S05]  /*18640*/  BSYNC B0 ;  /* 0x0000000000007941 */ /* 0x000fea0003800000 */
.L_x_576:
[----:B------:R-:W-:Y:S05]  /*18650*/  BRA `(.L_x_578) ;  /* 0xfffffff800a87947 */ /* 0x000fea000383ffff */
.L_x_567:
[----:B0-----:R0:W1:Y:S02]  /*18660*/  SYNCS.PHASECHK.TRANS64.TRYWAIT P0, [R5+URZ], R2 ;  /* 0x00000002050075a7 */ /* 0x001064000800017f */
[----:B-1----:R-:W-:Y:S05]  /*18670*/  @!P0 NANOSLEEP.SYNCS 0x989680 ;  /* 0x009896800000895d */ /* 0x002fea0003900000 */
[----:B------:R-:W1:Y:S02]  /*18680*/  @!P0 SYNCS.PHASECHK.TRANS64 P0, [R5+URZ], R2 ;  /* 0x00000002050085a7 */ /* 0x000e64000800007f */
[----:B-1----:R-:W-:Y:S05]  /*18690*/  @!P0 BRA `(.L_x_567) ;  /* 0xfffffffc00f08947 */ /* 0x002fea000383ffff */
[----:B------:R-:W-:Y:S05]  /*186a0*/  BRA `(.L_x_579) ;  /* 0xfffffff800d07947 */ /* 0x000fea000383ffff */
.L_x_568:
[----:B0-----:R0:W1:Y:S02]  /*186b0*/  SYNCS.PHASECHK.TRANS64.TRYWAIT P0, [R7+URZ], R0 ;  /* 0x00000000070075a7 */ /* 0x001064000800017f */
[----:B-1----:R-:W-:Y:S05]  /*186c0*/  @!P0 NANOSLEEP.SYNCS 0x989680 ;  /* 0x009896800000895d */ /* 0x002fea0003900000 */
[----:B------:R-:W1:Y:S02]  /*186d0*/  @!P0 SYNCS.PHASECHK.TRANS64 P0, [R7+URZ], R0 ;  /* 0x00000000070085a7 */ /* 0x000e64000800007f */
[----:B-1----:R-:W-:Y:S05]  /*186e0*/  @!P0 BRA `(.L_x_568) ;  /* 0xfffffffc00f08947 */ /* 0x002fea000383ffff */
[----:B------:R-:W-:Y:S05]  /*186f0*/  BRA `(.L_x_580) ;  /* 0xfffffff800e07947 */ /* 0x000fea000383ffff */
.L_x_569:
[----:B0-----:R0:W1:Y:S02]  /*18700*/  SYNCS.PHASECHK.TRANS64.TRYWAIT P0, [R7+URZ], R0 ;  /* 0x00000000070075a7 */ /* 0x001064000800017f */
[----:B-1----:R-:W-:Y:S05]  /*18710*/  @!P0 NANOSLEEP.SYNCS 0x989680 ;  /* 0x009896800000895d */ /* 0x002fea0003900000 */
[----:B------:R-:W1:Y:S02]  /*18720*/  @!P0 SYNCS.PHASECHK.TRANS64 P0, [R7+URZ], R0 ;  /* 0x00000000070085a7 */ /* 0x000e64000800007f */
[----:B-1----:R-:W-:Y:S05]  /*18730*/  @!P0 BRA `(.L_x_569) ;  /* 0xfffffffc00f08947 */ /* 0x002fea000383ffff */
[----:B------:R-:W-:Y:S05]  /*18740*/  BRA `(.L_x_581) ;  /* 0xfffffff800f07947 */ /* 0x000fea000383ffff */
.L_x_570:
[----:B0-----:R0:W1:Y:S02]  /*18750*/  SYNCS.PHASECHK.TRANS64.TRYWAIT P0, [R7+URZ], R0 ;  /* 0x00000000070075a7 */ /* 0x001064000800017f */
[----:B-1----:R-:W-:Y:S05]  /*18760*/  @!P0 NANOSLEEP.SYNCS 0x989680 ;  /* 0x009896800000895d */ /* 0x002fea0003900000 */
[----:B------:R-:W1:Y:S02]  /*18770*/  @!P0 SYNCS.PHASECHK.TRANS64 P0, [R7+URZ], R0 ;  /* 0x00000000070085a7 */ /* 0x000e64000800007f */
[----:B-1----:R-:W-:Y:S05]  /*18780*/  @!P0 BRA `(.L_x_570) ;  /* 0xfffffffc00f08947 */ /* 0x002fea000383ffff */
[----:B------:R-:W-:Y:S05]  /*18790*/  BRA `(.L_x_582) ;  /* 0xfffffffc00007947 */ /* 0x000fea000383ffff */
.L_x_583:
[----:B------:R-:W-:-:S00]  /*187a0*/  BRA `(.L_x_583) ;  /* 0xfffffffc00fc7947 */ /* 0x000fc0000383ffff */
[----:B------:R-:W-:-:S00]  /*187b0*/  NOP ;  /* 0x0000000000007918 */ /* 0x000fc00000000000 */
        /* <DEDUP_REMOVED lines=12> */
.L_x_584:


//--------------------- .nv.global.init           --------------------------
	.section	.nv.global.init,"aw",@progbits
.nv.global.init:
	.type		$str$22,@object
	.size		$str$22,($str$23 - $str$22)
$str$22:
        /*0000*/ 	.byte	0x6b, 0x5f, 0x74, 0x69, 0x6c, 0x65, 0x5f, 0x63, 0x6f, 0x75, 0x6e, 0x74, 0x20, 0x3e, 0x3d, 0x20
        /*0010*/ 	.byte	0x31, 0x00
	.type		$str$23,@object
	.size		$str$23,(__unnamed_1 - $str$23)
$str$23:
        /*0012*/ 	.byte	0x2f, 0x74, 0x6d, 0x70, 0x2f, 0x63, 0x75, 0x74, 0x6c, 0x61, 0x73, 0x73, 0x5f, 0x73, 0x77, 0x65
        /*0022*/ 	.byte	0x65, 0x70, 0x5f, 0x73, 0x72, 0x63, 0x2f, 0x69, 0x6e, 0x63, 0x6c, 0x75, 0x64, 0x65, 0x2f, 0x63
        /*0032*/ 	.byte	0x75, 0x74, 0x6c, 0x61, 0x73, 0x73, 0x2f, 0x67, 0x65, 0x6d, 0x6d, 0x2f, 0x63, 0x6f, 0x6c, 0x6c
        /*0042*/ 	.byte	0x65, 0x63, 0x74, 0x69, 0x76, 0x65, 0x2f, 0x73, 0x6d, 0x39, 0x30, 0x5f, 0x6d, 0x6d, 0x61, 0x5f
        /*0052*/ 	.byte	0x74, 0x6d, 0x61, 0x5f, 0x67, 0x6d, 0x6d, 0x61, 0x5f, 0x73, 0x73, 0x5f, 0x77, 0x61, 0x72, 0x70
        /*0062*/ 	.byte	0x73, 0x70, 0x65, 0x63, 0x69, 0x61, 0x6c, 0x69, 0x7a, 0x65, 0x64, 0x2e, 0x68, 0x70, 0x70, 0x00
	.type		__unnamed_1,@object
	.size		__unnamed_1,(.L_0 - __unnamed_1)
__unnamed_1:
        /* <DEDUP_REMOVED lines=173> */
        /*0b42*/ 	.byte	0x6e, 0x74, 0x69, 0x74, 0x79, 0x5d, 0x00
.L_0:


//--------------------- .nv.shared._ZN7cutlass13device_kernelINS_4gemm6kernel13GemmUniversalIN4cute5tupleIJiiiiEEENS1_10collective13CollectiveMmaINS1_34MainloopSm90TmaGmmaWarpSpecializedILi5ENS5_IJNS4_1CILi1EEESB_SB_EEENS1_35KernelTmaWarpSpecializedCooperativeEEENS5_IJNSA_ILi256EEESF_NSA_ILi128EEEEEEaNS5_IJlSB_lEEEaSI_NS4_8TiledMMAINS4_8MMA_AtomIJNS4_4SM904GMMA27MMA_64x256x32_S32S8S8_SS_TNEEEENS4_6LayoutINS5_IJNSA_ILi2EEESB_SB_EEENS5_IJSB_NSA_ILi0EEESS_EEEEENS5_IJNS4_10UnderscoreESV_SV_EEEEENS4_13SM90_TMA_LOADENS4_14ComposedLayoutINS4_7SwizzleILi3ELi4ELi3EEENS4_18smem_ptr_flag_bitsILi8EEENSP_INS5_IJNSA_ILi8EEESG_EEENS5_IJSG_SB_EEEEEEEvNS4_8identityESY_S18_vS19_EENS_8epilogue10collective6detail29Sm90TmaWarpSpecializedAdapterINS1C_15DefaultEpilogueIaSI_SI_NS1B_6thread17LinearCombinationIaLi1EiiLNS1G_9ScaleType4KindE0ELNS_15FloatRoundStyleE2EaEENS1_15EpilogueDefaultEEEEEvvEEEEvNT_6ParamsE --------------------------
	.section	.nv.shared._ZN7cutlass13device_kernelINS_4gemm6kernel13GemmUniversalIN4cute5tupleIJiiiiEEENS1_10collective13CollectiveMmaINS1_34MainloopSm90TmaGmmaWarpSpecializedILi5ENS5_IJNS4_1CILi1EEESB_SB_EEENS1_35KernelTmaWarpSpecializedCooperativeEEENS5_IJNSA_ILi256EEESF_NSA_ILi128EEEEEEaNS5_IJlSB_lEEEaSI_NS4_8TiledMMAINS4_8MMA_AtomIJNS4_4SM904GMMA27MMA_64x256x32_S32S8S8_SS_TNEEEENS4_6LayoutINS5_IJNSA_ILi2EEESB_SB_EEENS5_IJSB_NSA_ILi0EEESS_EEEEENS5_IJNS4_10UnderscoreESV_SV_EEEEENS4_13SM90_TMA_LOADENS4_14ComposedLayoutINS4_7SwizzleILi3ELi4ELi3EEENS4_18smem_ptr_flag_bitsILi8EEENSP_INS5_IJNSA_ILi8EEESG_EEENS5_IJSG_SB_EEEEEEEvNS4_8identityESY_S18_vS19_EENS_8epilogue10collective6detail29Sm90TmaWarpSpecializedAdapterINS1C_15DefaultEpilogueIaSI_SI_NS1B_6thread17LinearCombinationIaLi1EiiLNS1G_9ScaleType4KindE0ELNS_15FloatRoundStyleE2EaEENS1_15EpilogueDefaultEEEEEvvEEEEvNT_6ParamsE,"aw",@nobits
	.sectionflags	@""
	.align	16
	.zero		1024


//--------------------- .nv.shared.reserved.0     --------------------------
	.section	.nv.shared.reserved.0,"aw",@nobits
	.weak		__nv_reservedSMEM_offset_0_alias
	.size		__nv_reservedSMEM_offset_0_alias, 0, 0
	.other		__nv_reservedSMEM_offset_0_alias,@"STO_CUDA_RESERVED_SHARED STV_DEFAULT"
__nv_reservedSMEM_offset_0_alias:
	.zero		0


//--------------------- .nv.global                --------------------------
	.section	.nv.global,"aw",@nobits
.nv.global:
	.type		_ZN40_INTERNAL_7435750f_4_k_cu_6dde9a56_322934cute1_E,@object
	.size		_ZN40_INTERNAL_7435750f_4_k_cu_6dde9a56_322934cute1_E,(_ZN40_INTERNAL_7435750f_4_k_cu_6dde9a56_322934cuda3std3__45__cpo6cbeginE - _ZN40_INTERNAL_7435750f_4_k_cu_6dde9a56_322934cute1_E)
_ZN40_INTERNAL_7435750f_4_k_cu_6dde9a56_322934cute1_E:
	.zero		1
	.type		_ZN40_INTERNAL_7435750f_4_k_cu_6dde9a56_322934cuda3std3__45__cpo6cbeginE,@object
	.size		_ZN40_INTERNAL_7435750f_4_k_cu_6dde9a56_322934cuda3std3__45__cpo6cbeginE,(_ZN40_INTERNAL_7435750f_4_k_cu_6dde9a56_322934cuda3std3__48in_placeE - _ZN40_INTERNAL_7435750f_4_k_cu_6dde9a56_322934cuda3std3__45__cpo6cbeginE)
_ZN40_INTERNAL_7435750f_4_k_cu_6dde9a56_322934cuda3std3__45__cpo6cbeginE:
	.zero		1
	.type		_ZN40_INTERNAL_7435750f_4_k_cu_6dde9a56_322934cuda3std3__48in_placeE,@object
	.size		_ZN40_INTERNAL_7435750f_4_k_cu_6dde9a56_322934cuda3std3__48in_placeE,(_ZN40_INTERNAL_7435750f_4_k_cu_6dde9a56_322934cuda3std6ranges3__45__cpo9iter_moveE - _ZN40_INTERNAL_7435750f_4_k_cu_6dde9a56_322934cuda3std3__48in_placeE)
_ZN40_INTERNAL_7435750f_4_k_cu_6dde9a56_322934cuda3std3__48in_placeE:
	.zero		1
	.type		_ZN40_INTERNAL_7435750f_4_k_cu_6dde9a56_322934cuda3std6ranges3__45__cpo9iter_moveE,@object
	.size		_ZN40_INTERNAL_7435750f_4_k_cu_6dde9a56_322934cuda3std6ranges3__45__cpo9iter_moveE,(_ZN40_INTERNAL_7435750f_4_k_cu_6dde9a56_322934cuda3std3__45__cpo5beginE - _ZN40_INTERNAL_7435750f_4_k_cu_6dde9a56_322934cuda3std6ranges3__45__cpo9iter_moveE)
_ZN40_INTERNAL_7435750f_4_k_cu_6dde9a56_322934cuda3std6ranges3__45__cpo9iter_moveE:
	.zero		1
	.type		_ZN40_INTERNAL_7435750f_4_k_cu_6dde9a56_322934cuda3std3__45__cpo5beginE,@object
	.size		_ZN40_INTERNAL_7435750f_4_k_cu_6dde9a56_322934cuda3std3__45__cpo5beginE,(_ZN40_INTERNAL_7435750f_4_k_cu_6dde9a56_322934cuda3std3__442_GLOBAL__N__7435750f_4_k_cu_6dde9a56_322936ignoreE - _ZN40_INTERNAL_7435750f_4_k_cu_6dde9a56_322934cuda3std3__45__cpo5beginE)
_ZN40_INTERNAL_7435750f_4_k_cu_6dde9a56_322934cuda3std3__45__cpo5beginE:
	.zero		1
	.type		_ZN40_INTERNAL_7435750f_4_k_cu_6dde9a56_322934cuda3std3__442_GLOBAL__N__7435750f_4_k_cu_6dde9a56_322936ignoreE,@object
	.size		_ZN40_INTERNAL_7435750f_4_k_cu_6dde9a56_322934cuda3std3__442_GLOBAL__N__7435750f_4_k_cu_6dde9a56_322936ignoreE,(_ZN40_INTERNAL_7435750f_4_k_cu_6dde9a56_322934cute7productE - _ZN40_INTERNAL_7435750f_4_k_cu_6dde9a56_322934cuda3std3__442_GLOBAL__N__7435750f_4_k_cu_6dde9a56_322936ignoreE)
_ZN40_INTERNAL_7435750f_4_k_cu_6dde9a56_322934cuda3std3__442_GLOBAL__N__7435750f_4_k_cu_6dde9a56_322936ignoreE:
	.zero		1
	.type		_ZN40_INTERNAL_7435750f_4_k_cu_6dde9a56_322934cute7productE,@object
	.size		_ZN40_INTERNAL_7435750f_4_k_cu_6dde9a56_322934cute7productE,(_ZN40_INTERNAL_7435750f_4_k_cu_6dde9a56_322934cuda3std3__45__cpo3endE - _ZN40_INTERNAL_7435750f_4_k_cu_6dde9a56_322934cute7productE)
_ZN40_INTERNAL_7435750f_4_k_cu_6dde9a56_322934cute7productE:
	.zero		1
	.type		_ZN40_INTERNAL_7435750f_4_k_cu_6dde9a56_322934cuda3std3__45__cpo3endE,@object
	.size		_ZN40_INTERNAL_7435750f_4_k_cu_6dde9a56_322934cuda3std3__45__cpo3endE,(_ZN40_INTERNAL_7435750f_4_k_cu_6dde9a56_322934cuda3std3__419piecewise_constructE - _ZN40_INTERNAL_7435750f_4_k_cu_6dde9a56_322934cuda3std3__45__cpo3endE)
_ZN40_INTERNAL_7435750f_4_k_cu_6dde9a56_322934cuda3std3__45__cpo3endE:
	.zero		1
	.type		_ZN40_INTERNAL_7435750f_4_k_cu_6dde9a56_322934cuda3std3__419piecewise_constructE,@object
	.size		_ZN40_INTERNAL_7435750f_4_k_cu_6dde9a56_322934cuda3std3__419piecewise_constructE,(_ZN40_INTERNAL_7435750f_4_k_cu_6dde9a56_322934cuda3std3__45__cpo4cendE - _ZN40_INTERNAL_7435750f_4_k_cu_6dde9a56_322934cuda3std3__419piecewise_constructE)
_ZN40_INTERNAL_7435750f_4_k_cu_6dde9a56_322934cuda3std3__419piecewise_constructE:
	.zero		1
	.type		_ZN40_INTERNAL_7435750f_4_k_cu_6dde9a56_322934cuda3std3__45__cpo4cendE,@object
	.size		_ZN40_INTERNAL_7435750f_4_k_cu_6dde9a56_322934cuda3std3__45__cpo4cendE,(_ZN40_INTERNAL_7435750f_4_k_cu_6dde9a56_322934cuda3std6ranges3__45__cpo4swapE - _ZN40_INTERNAL_7435750f_4_k_cu_6dde9a56_322934cuda3std3__45__cpo4cendE)
_ZN40_INTERNAL_7435750f_4_k_cu_6dde9a56_322934cuda3std3__45__cpo4cendE:
	.zero		1
	.type		_ZN40_INTERNAL_7435750f_4_k_cu_6dde9a56_322934cuda3std6ranges3__45__cpo4swapE,@object
	.size		_ZN40_INTERNAL_7435750f_4_k_cu_6dde9a56_322934cuda3std6ranges3__45__cpo4swapE,(.L_8 - _ZN40_INTERNAL_7435750f_4_k_cu_6dde9a56_322934cuda3std6ranges3__45__cpo4swapE)
_ZN40_INTERNAL_7435750f_4_k_cu_6dde9a56_322934cuda3std6ranges3__45__cpo4swapE:
	.zero		1
.L_8:


//--------------------- .nv.constant0._ZN7cutlass13device_kernelINS_4gemm6kernel13GemmUniversalIN4cute5tupleIJiiiiEEENS1_10collective13CollectiveMmaINS1_34MainloopSm90TmaGmmaWarpSpecializedILi5ENS5_IJNS4_1CILi1EEESB_SB_EEENS1_35KernelTmaWarpSpecializedCooperativeEEENS5_IJNSA_ILi256EEESF_NSA_ILi128EEEEEEaNS5_IJlSB_lEEEaSI_NS4_8TiledMMAINS4_8MMA_AtomIJNS4_4SM904GMMA27MMA_64x256x32_S32S8S8_SS_TNEEEENS4_6LayoutINS5_IJNSA_ILi2EEESB_SB_EEENS5_IJSB_NSA_ILi0EEESS_EEEEENS5_IJNS4_10UnderscoreESV_SV_EEEEENS4_13SM90_TMA_LOADENS4_14ComposedLayoutINS4_7SwizzleILi3ELi4ELi3EEENS4_18smem_ptr_flag_bitsILi8EEENSP_INS5_IJNSA_ILi8EEESG_EEENS5_IJSG_SB_EEEEEEEvNS4_8identityESY_S18_vS19_EENS_8epilogue10collective6detail29Sm90TmaWarpSpecializedAdapterINS1C_15DefaultEpilogueIaSI_SI_NS1B_6thread17LinearCombinationIaLi1EiiLNS1G_9ScaleType4KindE0ELNS_15FloatRoundStyleE2EaEENS1_15EpilogueDefaultEEEEEvvEEEEvNT_6ParamsE --------------------------
	.section	.nv.constant0._ZN7cutlass13device_kernelINS_4gemm6kernel13GemmUniversalIN4cute5tupleIJiiiiEEENS1_10collective13CollectiveMmaINS1_34MainloopSm90TmaGmmaWarpSpecializedILi5ENS5_IJNS4_1CILi1EEESB_SB_EEENS1_35KernelTmaWarpSpecializedCooperativeEEENS5_IJNSA_ILi256EEESF_NSA_ILi128EEEEEEaNS5_IJlSB_lEEEaSI_NS4_8TiledMMAINS4_8MMA_AtomIJNS4_4SM904GMMA27MMA_64x256x32_S32S8S8_SS_TNEEEENS4_6LayoutINS5_IJNSA_ILi2EEESB_SB_EEENS5_IJSB_NSA_ILi0EEESS_EEEEENS5_IJNS4_10UnderscoreESV_SV_EEEEENS4_13SM90_TMA_LOADENS4_14ComposedLayoutINS4_7SwizzleILi3ELi4ELi3EEENS4_18smem_ptr_flag_bitsILi8EEENSP_INS5_IJNSA_ILi8EEESG_EEENS5_IJSG_SB_EEEEEEEvNS4_8identityESY_S18_vS19_EENS_8epilogue10collective6detail29Sm90TmaWarpSpecializedAdapterINS1C_15DefaultEpilogueIaSI_SI_NS1B_6thread17LinearCombinationIaLi1EiiLNS1G_9ScaleType4KindE0ELNS_15FloatRoundStyleE2EaEENS1_15EpilogueDefaultEEEEEvvEEEEvNT_6ParamsE,"a",@progbits
	.sectionflags	@""
	.align	4
.nv.constant0._ZN7cutlass13device_kernelINS_4gemm6kernel13GemmUniversalIN4cute5tupleIJiiiiEEENS1_10collective13CollectiveMmaINS1_34MainloopSm90TmaGmmaWarpSpecializedILi5ENS5_IJNS4_1CILi1EEESB_SB_EEENS1_35KernelTmaWarpSpecializedCooperativeEEENS5_IJNSA_ILi256EEESF_NSA_ILi128EEEEEEaNS5_IJlSB_lEEEaSI_NS4_8TiledMMAINS4_8MMA_AtomIJNS4_4SM904GMMA27MMA_64x256x32_S32S8S8_SS_TNEEEENS4_6LayoutINS5_IJNSA_ILi2EEESB_SB_EEENS5_IJSB_NSA_ILi0EEESS_EEEEENS5_IJNS4_10UnderscoreESV_SV_EEEEENS4_13SM90_TMA_LOADENS4_14ComposedLayoutINS4_7SwizzleILi3ELi4ELi3EEENS4_18smem_ptr_flag_bitsILi8EEENSP_INS5_IJNSA_ILi8EEESG_EEENS5_IJSG_SB_EEEEEEEvNS4_8identityESY_S18_vS19_EENS_8epilogue10collective6detail29Sm90TmaWarpSpecializedAdapterINS1C_15DefaultEpilogueIaSI_SI_NS1B_6thread17LinearCombinationIaLi1EiiLNS1G_9ScaleType4KindE0ELNS_15FloatRoundStyleE2EaEENS1_15EpilogueDefaultEEEEEvvEEEEvNT_6ParamsE:
	.zero		1664


//--------------------- SYMBOLS --------------------------

	.type		.nv.reservedSmem.offset0,@object
	.size		.nv.reservedSmem.offset0,0x4
	.type		__assertfail,@function
